//
// Generated by NVIDIA NVVM Compiler
//
// Compiler Build ID: CL-36424714
// Cuda compilation tools, release 13.0, V13.0.88
// Based on NVVM 20.0.0
//

.version 9.0
.target sm_100
.address_size 64

	// .globl	_Z19conv2D_basic_kernelPKfS0_Pfiii
.const .align 4 .b8 d_mask_const[4096];
// _ZZ19conv2D_tiled_kernelPKfS0_PfiiiE4N_ds has been demoted

.visible .entry _Z19conv2D_basic_kernelPKfS0_Pfiii(
	.param .u64 .ptr .align 1 _Z19conv2D_basic_kernelPKfS0_Pfiii_param_0,
	.param .u64 .ptr .align 1 _Z19conv2D_basic_kernelPKfS0_Pfiii_param_1,
	.param .u64 .ptr .align 1 _Z19conv2D_basic_kernelPKfS0_Pfiii_param_2,
	.param .u32 _Z19conv2D_basic_kernelPKfS0_Pfiii_param_3,
	.param .u32 _Z19conv2D_basic_kernelPKfS0_Pfiii_param_4,
	.param .u32 _Z19conv2D_basic_kernelPKfS0_Pfiii_param_5
)
{
	.reg .pred 	%p<91>;
	.reg .b32 	%r<66>;
	.reg .b32 	%f<99>;
	.reg .b64 	%rd<40>;

	ld.param.u64 	%rd9, [_Z19conv2D_basic_kernelPKfS0_Pfiii_param_0];
	ld.param.u64 	%rd10, [_Z19conv2D_basic_kernelPKfS0_Pfiii_param_1];
	ld.param.u64 	%rd8, [_Z19conv2D_basic_kernelPKfS0_Pfiii_param_2];
	ld.param.u32 	%r25, [_Z19conv2D_basic_kernelPKfS0_Pfiii_param_3];
	ld.param.u32 	%r28, [_Z19conv2D_basic_kernelPKfS0_Pfiii_param_4];
	ld.param.u32 	%r27, [_Z19conv2D_basic_kernelPKfS0_Pfiii_param_5];
	cvta.to.global.u64 	%rd1, %rd10;
	cvta.to.global.u64 	%rd2, %rd9;
	mov.u32 	%r29, %ctaid.x;
	mov.u32 	%r30, %ntid.x;
	mov.u32 	%r31, %tid.x;
	mad.lo.s32 	%r1, %r29, %r30, %r31;
	mov.u32 	%r32, %ctaid.y;
	mov.u32 	%r33, %ntid.y;
	mov.u32 	%r34, %tid.y;
	mad.lo.s32 	%r35, %r32, %r33, %r34;
	setp.ge.s32 	%p2, %r1, %r25;
	setp.ge.s32 	%p3, %r35, %r28;
	or.pred  	%p4, %p2, %p3;
	@%p4 bra 	$L__BB0_45;
	setp.lt.s32 	%p5, %r27, 1;
	mov.f32 	%f77, 0f00000000;
	@%p5 bra 	$L__BB0_44;
	shr.u32 	%r37, %r27, 1;
	sub.s32 	%r3, %r35, %r37;
	sub.s32 	%r4, %r1, %r37;
	and.b32  	%r5, %r27, 7;
	add.s32 	%r6, %r5, -1;
	and.b32  	%r7, %r27, 3;
	and.b32  	%r8, %r27, 2147483640;
	and.b32  	%r9, %r27, 1;
	mov.f32 	%f77, 0f00000000;
	mov.b32 	%r61, 0;
$L__BB0_3:
	setp.lt.u32 	%p6, %r27, 8;
	add.s32 	%r39, %r3, %r61;
	setp.gt.s32 	%p7, %r39, -1;
	setp.lt.s32 	%p8, %r39, %r28;
	and.pred  	%p1, %p7, %p8;
	mul.lo.s32 	%r11, %r39, %r25;
	mul.lo.s32 	%r12, %r61, %r27;
	mov.b32 	%r64, 0;
	@%p6 bra 	$L__BB0_22;
	mov.b32 	%r62, 0;
	cvt.u64.u32 	%rd14, %r12;
$L__BB0_5:
	.pragma "nounroll";
	add.s32 	%r14, %r4, %r62;
	setp.gt.s32 	%p9, %r14, -1;
	setp.lt.s32 	%p10, %r14, %r25;
	and.pred  	%p11, %p9, %p10;
	and.pred  	%p12, %p1, %p11;
	add.s32 	%r41, %r14, %r11;
	mul.wide.s32 	%rd11, %r41, 4;
	add.s64 	%rd3, %rd2, %rd11;
	not.pred 	%p13, %p12;
	@%p13 bra 	$L__BB0_7;
	ld.global.f32 	%f43, [%rd3];
	add.s32 	%r42, %r62, %r12;
	mul.wide.u32 	%rd12, %r42, 4;
	add.s64 	%rd13, %rd1, %rd12;
	ld.global.f32 	%f44, [%rd13];
	fma.rn.f32 	%f77, %f43, %f44, %f77;
$L__BB0_7:
	add.s32 	%r43, %r14, 1;
	setp.gt.s32 	%p14, %r43, -1;
	setp.lt.s32 	%p15, %r43, %r25;
	and.pred  	%p16, %p14, %p15;
	and.pred  	%p17, %p1, %p16;
	cvt.u64.u32 	%rd15, %r62;
	add.s64 	%rd16, %rd15, %rd14;
	shl.b64 	%rd17, %rd16, 2;
	add.s64 	%rd4, %rd1, %rd17;
	not.pred 	%p18, %p17;
	@%p18 bra 	$L__BB0_9;
	ld.global.f32 	%f45, [%rd3+4];
	ld.global.f32 	%f46, [%rd4+4];
	fma.rn.f32 	%f77, %f45, %f46, %f77;
$L__BB0_9:
	add.s32 	%r44, %r14, 2;
	setp.gt.s32 	%p19, %r44, -1;
	setp.lt.s32 	%p20, %r44, %r25;
	and.pred  	%p21, %p19, %p20;
	and.pred  	%p22, %p1, %p21;
	not.pred 	%p23, %p22;
	@%p23 bra 	$L__BB0_11;
	ld.global.f32 	%f47, [%rd3+8];
	ld.global.f32 	%f48, [%rd4+8];
	fma.rn.f32 	%f77, %f47, %f48, %f77;
$L__BB0_11:
	add.s32 	%r45, %r14, 3;
	setp.gt.s32 	%p24, %r45, -1;
	setp.lt.s32 	%p25, %r45, %r25;
	and.pred  	%p26, %p24, %p25;
	and.pred  	%p27, %p1, %p26;
	not.pred 	%p28, %p27;
	@%p28 bra 	$L__BB0_13;
	ld.global.f32 	%f49, [%rd3+12];
	ld.global.f32 	%f50, [%rd4+12];
	fma.rn.f32 	%f77, %f49, %f50, %f77;
$L__BB0_13:
	add.s32 	%r46, %r14, 4;
	setp.gt.s32 	%p29, %r46, -1;
	setp.lt.s32 	%p30, %r46, %r25;
	and.pred  	%p31, %p29, %p30;
	and.pred  	%p32, %p1, %p31;
	not.pred 	%p33, %p32;
	@%p33 bra 	$L__BB0_15;
	ld.global.f32 	%f51, [%rd3+16];
	ld.global.f32 	%f52, [%rd4+16];
	fma.rn.f32 	%f77, %f51, %f52, %f77;
$L__BB0_15:
	add.s32 	%r47, %r14, 5;
	setp.gt.s32 	%p34, %r47, -1;
	setp.lt.s32 	%p35, %r47, %r25;
	and.pred  	%p36, %p34, %p35;
	and.pred  	%p37, %p1, %p36;
	not.pred 	%p38, %p37;
	@%p38 bra 	$L__BB0_17;
	ld.global.f32 	%f53, [%rd3+20];
	ld.global.f32 	%f54, [%rd4+20];
	fma.rn.f32 	%f77, %f53, %f54, %f77;
$L__BB0_17:
	add.s32 	%r48, %r14, 6;
	setp.gt.s32 	%p39, %r48, -1;
	setp.lt.s32 	%p40, %r48, %r25;
	and.pred  	%p41, %p39, %p40;
	and.pred  	%p42, %p1, %p41;
	not.pred 	%p43, %p42;
	@%p43 bra 	$L__BB0_19;
	ld.global.f32 	%f55, [%rd3+24];
	ld.global.f32 	%f56, [%rd4+24];
	fma.rn.f32 	%f77, %f55, %f56, %f77;
$L__BB0_19:
	add.s32 	%r49, %r14, 7;
	setp.gt.s32 	%p44, %r49, -1;
	setp.lt.s32 	%p45, %r49, %r25;
	and.pred  	%p46, %p44, %p45;
	and.pred  	%p47, %p1, %p46;
	not.pred 	%p48, %p47;
	@%p48 bra 	$L__BB0_21;
	ld.global.f32 	%f57, [%rd3+28];
	ld.global.f32 	%f58, [%rd4+28];
	fma.rn.f32 	%f77, %f57, %f58, %f77;
$L__BB0_21:
	add.s32 	%r62, %r62, 8;
	setp.ne.s32 	%p49, %r62, %r8;
	mov.u32 	%r64, %r8;
	@%p49 bra 	$L__BB0_5;
$L__BB0_22:
	setp.eq.s32 	%p50, %r5, 0;
	@%p50 bra 	$L__BB0_43;
	setp.lt.u32 	%p51, %r6, 3;
	@%p51 bra 	$L__BB0_33;
	add.s32 	%r17, %r4, %r64;
	setp.gt.s32 	%p52, %r17, -1;
	setp.lt.s32 	%p53, %r17, %r25;
	and.pred  	%p54, %p52, %p53;
	and.pred  	%p55, %p1, %p54;
	add.s32 	%r50, %r17, %r11;
	mul.wide.s32 	%rd18, %r50, 4;
	add.s64 	%rd5, %rd2, %rd18;
	not.pred 	%p56, %p55;
	@%p56 bra 	$L__BB0_26;
	ld.global.f32 	%f60, [%rd5];
	add.s32 	%r51, %r64, %r12;
	mul.wide.u32 	%rd19, %r51, 4;
	add.s64 	%rd20, %rd1, %rd19;
	ld.global.f32 	%f61, [%rd20];
	fma.rn.f32 	%f77, %f60, %f61, %f77;
$L__BB0_26:
	add.s32 	%r52, %r17, 1;
	setp.gt.s32 	%p57, %r52, -1;
	setp.lt.s32 	%p58, %r52, %r25;
	and.pred  	%p59, %p57, %p58;
	and.pred  	%p60, %p1, %p59;
	cvt.u64.u32 	%rd21, %r12;
	cvt.u64.u32 	%rd22, %r64;
	add.s64 	%rd23, %rd22, %rd21;
	shl.b64 	%rd24, %rd23, 2;
	add.s64 	%rd6, %rd1, %rd24;
	not.pred 	%p61, %p60;
	@%p61 bra 	$L__BB0_28;
	ld.global.f32 	%f62, [%rd5+4];
	ld.global.f32 	%f63, [%rd6+4];
	fma.rn.f32 	%f77, %f62, %f63, %f77;
$L__BB0_28:
	add.s32 	%r53, %r17, 2;
	setp.gt.s32 	%p62, %r53, -1;
	setp.lt.s32 	%p63, %r53, %r25;
	and.pred  	%p64, %p62, %p63;
	and.pred  	%p65, %p1, %p64;
	not.pred 	%p66, %p65;
	@%p66 bra 	$L__BB0_30;
	ld.global.f32 	%f64, [%rd5+8];
	ld.global.f32 	%f65, [%rd6+8];
	fma.rn.f32 	%f77, %f64, %f65, %f77;
$L__BB0_30:
	add.s32 	%r54, %r17, 3;
	setp.gt.s32 	%p67, %r54, -1;
	setp.lt.s32 	%p68, %r54, %r25;
	and.pred  	%p69, %p67, %p68;
	and.pred  	%p70, %p1, %p69;
	not.pred 	%p71, %p70;
	@%p71 bra 	$L__BB0_32;
	ld.global.f32 	%f66, [%rd5+12];
	ld.global.f32 	%f67, [%rd6+12];
	fma.rn.f32 	%f77, %f66, %f67, %f77;
$L__BB0_32:
	add.s32 	%r64, %r64, 4;
$L__BB0_33:
	setp.eq.s32 	%p72, %r7, 0;
	@%p72 bra 	$L__BB0_43;
	setp.eq.s32 	%p73, %r7, 1;
	@%p73 bra 	$L__BB0_40;
	add.s32 	%r20, %r4, %r64;
	setp.gt.s32 	%p74, %r20, -1;
	setp.lt.s32 	%p75, %r20, %r25;
	and.pred  	%p76, %p74, %p75;
	and.pred  	%p77, %p1, %p76;
	add.s32 	%r55, %r20, %r11;
	mul.wide.s32 	%rd25, %r55, 4;
	add.s64 	%rd7, %rd2, %rd25;
	not.pred 	%p78, %p77;
	@%p78 bra 	$L__BB0_37;
	ld.global.f32 	%f69, [%rd7];
	add.s32 	%r56, %r64, %r12;
	mul.wide.u32 	%rd26, %r56, 4;
	add.s64 	%rd27, %rd1, %rd26;
	ld.global.f32 	%f70, [%rd27];
	fma.rn.f32 	%f77, %f69, %f70, %f77;
$L__BB0_37:
	add.s32 	%r57, %r20, 1;
	setp.gt.s32 	%p79, %r57, -1;
	setp.lt.s32 	%p80, %r57, %r25;
	and.pred  	%p81, %p79, %p80;
	and.pred  	%p82, %p1, %p81;
	not.pred 	%p83, %p82;
	@%p83 bra 	$L__BB0_39;
	ld.global.f32 	%f71, [%rd7+4];
	cvt.u64.u32 	%rd28, %r12;
	cvt.u64.u32 	%rd29, %r64;
	add.s64 	%rd30, %rd29, %rd28;
	shl.b64 	%rd31, %rd30, 2;
	add.s64 	%rd32, %rd1, %rd31;
	ld.global.f32 	%f72, [%rd32+4];
	fma.rn.f32 	%f77, %f71, %f72, %f77;
$L__BB0_39:
	add.s32 	%r64, %r64, 2;
$L__BB0_40:
	setp.eq.s32 	%p84, %r9, 0;
	@%p84 bra 	$L__BB0_43;
	add.s32 	%r23, %r4, %r64;
	setp.gt.s32 	%p85, %r23, -1;
	setp.lt.s32 	%p86, %r23, %r25;
	and.pred  	%p87, %p85, %p86;
	and.pred  	%p88, %p1, %p87;
	not.pred 	%p89, %p88;
	@%p89 bra 	$L__BB0_43;
	add.s32 	%r58, %r23, %r11;
	mul.wide.s32 	%rd33, %r58, 4;
	add.s64 	%rd34, %rd2, %rd33;
	ld.global.f32 	%f73, [%rd34];
	add.s32 	%r59, %r64, %r12;
	mul.wide.u32 	%rd35, %r59, 4;
	add.s64 	%rd36, %rd1, %rd35;
	ld.global.f32 	%f74, [%rd36];
	fma.rn.f32 	%f77, %f73, %f74, %f77;
$L__BB0_43:
	add.s32 	%r61, %r61, 1;
	setp.ne.s32 	%p90, %r61, %r27;
	@%p90 bra 	$L__BB0_3;
$L__BB0_44:
	mad.lo.s32 	%r60, %r25, %r35, %r1;
	cvta.to.global.u64 	%rd37, %rd8;
	mul.wide.s32 	%rd38, %r60, 4;
	add.s64 	%rd39, %rd37, %rd38;
	st.global.f32 	[%rd39], %f77;
$L__BB0_45:
	ret;

}
	// .globl	_Z19conv2D_tiled_kernelPKfS0_Pfiii
.visible .entry _Z19conv2D_tiled_kernelPKfS0_Pfiii(
	.param .u64 .ptr .align 1 _Z19conv2D_tiled_kernelPKfS0_Pfiii_param_0,
	.param .u64 .ptr .align 1 _Z19conv2D_tiled_kernelPKfS0_Pfiii_param_1,
	.param .u64 .ptr .align 1 _Z19conv2D_tiled_kernelPKfS0_Pfiii_param_2,
	.param .u32 _Z19conv2D_tiled_kernelPKfS0_Pfiii_param_3,
	.param .u32 _Z19conv2D_tiled_kernelPKfS0_Pfiii_param_4,
	.param .u32 _Z19conv2D_tiled_kernelPKfS0_Pfiii_param_5
)
{
	.reg .pred 	%p<32>;
	.reg .b32 	%r<99>;
	.reg .b32 	%f<121>;
	.reg .b64 	%rd<40>;
	// demoted variable
	.shared .align 4 .b8 _ZZ19conv2D_tiled_kernelPKfS0_PfiiiE4N_ds[15876];
	ld.param.u64 	%rd8, [_Z19conv2D_tiled_kernelPKfS0_Pfiii_param_0];
	ld.param.u64 	%rd9, [_Z19conv2D_tiled_kernelPKfS0_Pfiii_param_1];
	ld.param.u64 	%rd7, [_Z19conv2D_tiled_kernelPKfS0_Pfiii_param_2];
	ld.param.u32 	%r43, [_Z19conv2D_tiled_kernelPKfS0_Pfiii_param_3];
	ld.param.u32 	%r44, [_Z19conv2D_tiled_kernelPKfS0_Pfiii_param_4];
	ld.param.u32 	%r45, [_Z19conv2D_tiled_kernelPKfS0_Pfiii_param_5];
	cvta.to.global.u64 	%rd1, %rd9;
	cvta.to.global.u64 	%rd2, %rd8;
	add.s32 	%r1, %r45, 31;
	shr.u32 	%r46, %r45, 31;
	add.s32 	%r47, %r45, %r46;
	shr.s32 	%r48, %r47, 1;
	mov.u32 	%r2, %tid.y;
	shl.b32 	%r49, %r2, 5;
	mov.u32 	%r3, %tid.x;
	add.s32 	%r4, %r49, %r3;
	div.s32 	%r5, %r4, %r1;
	mul.lo.s32 	%r50, %r5, %r1;
	sub.s32 	%r6, %r4, %r50;
	mov.u32 	%r51, %ctaid.y;
	shl.b32 	%r7, %r51, 5;
	sub.s32 	%r8, %r7, %r48;
	add.s32 	%r9, %r8, %r5;
	mov.u32 	%r52, %ctaid.x;
	shl.b32 	%r10, %r52, 5;
	sub.s32 	%r11, %r10, %r48;
	add.s32 	%r12, %r11, %r6;
	setp.gt.s32 	%p1, %r9, -1;
	setp.lt.s32 	%p2, %r9, %r44;
	and.pred  	%p3, %p1, %p2;
	setp.gt.s32 	%p4, %r12, -1;
	setp.lt.s32 	%p5, %r12, %r43;
	and.pred  	%p6, %p4, %p5;
	and.pred  	%p7, %p3, %p6;
	not.pred 	%p8, %p7;
	@%p8 bra 	$L__BB1_2;
	mad.lo.s32 	%r58, %r9, %r43, %r12;
	mul.wide.s32 	%rd10, %r58, 4;
	add.s64 	%rd11, %rd2, %rd10;
	ld.global.f32 	%f17, [%rd11];
	mov.u32 	%r59, _ZZ19conv2D_tiled_kernelPKfS0_PfiiiE4N_ds;
	mad.lo.s32 	%r60, %r5, 252, %r59;
	shl.b32 	%r61, %r6, 2;
	add.s32 	%r62, %r60, %r61;
	st.shared.f32 	[%r62], %f17;
	bra.uni 	$L__BB1_3;
$L__BB1_2:
	mov.u32 	%r53, _ZZ19conv2D_tiled_kernelPKfS0_PfiiiE4N_ds;
	mad.lo.s32 	%r54, %r5, 252, %r53;
	shl.b32 	%r55, %r6, 2;
	add.s32 	%r56, %r54, %r55;
	mov.b32 	%r57, 0;
	st.shared.u32 	[%r56], %r57;
$L__BB1_3:
	add.s32 	%r63, %r4, 1024;
	div.s32 	%r13, %r63, %r1;
	mul.lo.s32 	%r64, %r13, %r1;
	sub.s32 	%r14, %r63, %r64;
	add.s32 	%r15, %r8, %r13;
	add.s32 	%r16, %r11, %r14;
	setp.ge.s32 	%p9, %r13, %r1;
	@%p9 bra 	$L__BB1_7;
	setp.gt.s32 	%p10, %r15, -1;
	setp.lt.s32 	%p11, %r15, %r44;
	and.pred  	%p12, %p10, %p11;
	setp.gt.s32 	%p13, %r16, -1;
	setp.lt.s32 	%p14, %r16, %r43;
	and.pred  	%p15, %p13, %p14;
	and.pred  	%p16, %p12, %p15;
	not.pred 	%p17, %p16;
	@%p17 bra 	$L__BB1_6;
	mad.lo.s32 	%r70, %r15, %r43, %r16;
	mul.wide.s32 	%rd12, %r70, 4;
	add.s64 	%rd13, %rd2, %rd12;
	ld.global.f32 	%f18, [%rd13];
	mov.u32 	%r71, _ZZ19conv2D_tiled_kernelPKfS0_PfiiiE4N_ds;
	mad.lo.s32 	%r72, %r13, 252, %r71;
	shl.b32 	%r73, %r14, 2;
	add.s32 	%r74, %r72, %r73;
	st.shared.f32 	[%r74], %f18;
	bra.uni 	$L__BB1_7;
$L__BB1_6:
	mov.u32 	%r65, _ZZ19conv2D_tiled_kernelPKfS0_PfiiiE4N_ds;
	mad.lo.s32 	%r66, %r13, 252, %r65;
	shl.b32 	%r67, %r14, 2;
	add.s32 	%r68, %r66, %r67;
	mov.b32 	%r69, 0;
	st.shared.u32 	[%r68], %r69;
$L__BB1_7:
	bar.sync 	0;
	setp.lt.s32 	%p18, %r45, 1;
	mov.f32 	%f119, 0f00000000;
	@%p18 bra 	$L__BB1_23;
	and.b32  	%r17, %r45, 15;
	add.s32 	%r18, %r17, -1;
	and.b32  	%r19, %r45, 7;
	add.s32 	%r20, %r19, -1;
	and.b32  	%r21, %r45, 2147483632;
	and.b32  	%r22, %r45, 3;
	neg.s32 	%r23, %r21;
	shl.b32 	%r76, %r3, 2;
	mov.u32 	%r77, _ZZ19conv2D_tiled_kernelPKfS0_PfiiiE4N_ds;
	add.s32 	%r78, %r76, %r77;
	add.s32 	%r24, %r78, 32;
	mov.f32 	%f119, 0f00000000;
	mov.b32 	%r93, 0;
$L__BB1_9:
	setp.lt.u32 	%p19, %r45, 16;
	add.s32 	%r26, %r93, %r2;
	mul.lo.s32 	%r27, %r93, %r45;
	mov.b32 	%r97, 0;
	@%p19 bra 	$L__BB1_12;
	mad.lo.s32 	%r94, %r26, 252, %r24;
	mul.wide.u32 	%rd14, %r27, 4;
	add.s64 	%rd15, %rd1, %rd14;
	add.s64 	%rd39, %rd15, 32;
	mov.u32 	%r95, %r23;
$L__BB1_11:
	.pragma "nounroll";
	ld.shared.f32 	%f22, [%r94+-32];
	ld.global.f32 	%f23, [%rd39+-32];
	fma.rn.f32 	%f24, %f22, %f23, %f119;
	ld.shared.f32 	%f25, [%r94+-28];
	ld.global.f32 	%f26, [%rd39+-28];
	fma.rn.f32 	%f27, %f25, %f26, %f24;
	ld.shared.f32 	%f28, [%r94+-24];
	ld.global.f32 	%f29, [%rd39+-24];
	fma.rn.f32 	%f30, %f28, %f29, %f27;
	ld.shared.f32 	%f31, [%r94+-20];
	ld.global.f32 	%f32, [%rd39+-20];
	fma.rn.f32 	%f33, %f31, %f32, %f30;
	ld.shared.f32 	%f34, [%r94+-16];
	ld.global.f32 	%f35, [%rd39+-16];
	fma.rn.f32 	%f36, %f34, %f35, %f33;
	ld.shared.f32 	%f37, [%r94+-12];
	ld.global.f32 	%f38, [%rd39+-12];
	fma.rn.f32 	%f39, %f37, %f38, %f36;
	ld.shared.f32 	%f40, [%r94+-8];
	ld.global.f32 	%f41, [%rd39+-8];
	fma.rn.f32 	%f42, %f40, %f41, %f39;
	ld.shared.f32 	%f43, [%r94+-4];
	ld.global.f32 	%f44, [%rd39+-4];
	fma.rn.f32 	%f45, %f43, %f44, %f42;
	ld.shared.f32 	%f46, [%r94];
	ld.global.f32 	%f47, [%rd39];
	fma.rn.f32 	%f48, %f46, %f47, %f45;
	ld.shared.f32 	%f49, [%r94+4];
	ld.global.f32 	%f50, [%rd39+4];
	fma.rn.f32 	%f51, %f49, %f50, %f48;
	ld.shared.f32 	%f52, [%r94+8];
	ld.global.f32 	%f53, [%rd39+8];
	fma.rn.f32 	%f54, %f52, %f53, %f51;
	ld.shared.f32 	%f55, [%r94+12];
	ld.global.f32 	%f56, [%rd39+12];
	fma.rn.f32 	%f57, %f55, %f56, %f54;
	ld.shared.f32 	%f58, [%r94+16];
	ld.global.f32 	%f59, [%rd39+16];
	fma.rn.f32 	%f60, %f58, %f59, %f57;
	ld.shared.f32 	%f61, [%r94+20];
	ld.global.f32 	%f62, [%rd39+20];
	fma.rn.f32 	%f63, %f61, %f62, %f60;
	ld.shared.f32 	%f64, [%r94+24];
	ld.global.f32 	%f65, [%rd39+24];
	fma.rn.f32 	%f66, %f64, %f65, %f63;
	ld.shared.f32 	%f67, [%r94+28];
	ld.global.f32 	%f68, [%rd39+28];
	fma.rn.f32 	%f119, %f67, %f68, %f66;
	add.s32 	%r95, %r95, 16;
	add.s32 	%r94, %r94, 64;
	add.s64 	%rd39, %rd39, 64;
	setp.ne.s32 	%p20, %r95, 0;
	mov.u32 	%r97, %r21;
	@%p20 bra 	$L__BB1_11;
$L__BB1_12:
	setp.eq.s32 	%p21, %r17, 0;
	@%p21 bra 	$L__BB1_22;
	mov.u32 	%r80, _ZZ19conv2D_tiled_kernelPKfS0_PfiiiE4N_ds;
	mad.lo.s32 	%r34, %r26, 252, %r80;
	setp.lt.u32 	%p22, %r18, 7;
	@%p22 bra 	$L__BB1_15;
	add.s32 	%r81, %r97, %r3;
	shl.b32 	%r82, %r81, 2;
	add.s32 	%r83, %r34, %r82;
	ld.shared.f32 	%f70, [%r83];
	add.s32 	%r84, %r97, %r27;
	mul.wide.u32 	%rd16, %r84, 4;
	add.s64 	%rd17, %rd1, %rd16;
	ld.global.f32 	%f71, [%rd17];
	fma.rn.f32 	%f72, %f70, %f71, %f119;
	ld.shared.f32 	%f73, [%r83+4];
	cvt.u64.u32 	%rd18, %r27;
	cvt.u64.u32 	%rd19, %r97;
	add.s64 	%rd20, %rd19, %rd18;
	shl.b64 	%rd21, %rd20, 2;
	add.s64 	%rd22, %rd1, %rd21;
	ld.global.f32 	%f74, [%rd22+4];
	fma.rn.f32 	%f75, %f73, %f74, %f72;
	ld.shared.f32 	%f76, [%r83+8];
	ld.global.f32 	%f77, [%rd22+8];
	fma.rn.f32 	%f78, %f76, %f77, %f75;
	ld.shared.f32 	%f79, [%r83+12];
	ld.global.f32 	%f80, [%rd22+12];
	fma.rn.f32 	%f81, %f79, %f80, %f78;
	ld.shared.f32 	%f82, [%r83+16];
	ld.global.f32 	%f83, [%rd22+16];
	fma.rn.f32 	%f84, %f82, %f83, %f81;
	ld.shared.f32 	%f85, [%r83+20];
	ld.global.f32 	%f86, [%rd22+20];
	fma.rn.f32 	%f87, %f85, %f86, %f84;
	ld.shared.f32 	%f88, [%r83+24];
	ld.global.f32 	%f89, [%rd22+24];
	fma.rn.f32 	%f90, %f88, %f89, %f87;
	ld.shared.f32 	%f91, [%r83+28];
	ld.global.f32 	%f92, [%rd22+28];
	fma.rn.f32 	%f119, %f91, %f92, %f90;
	add.s32 	%r97, %r97, 8;
$L__BB1_15:
	setp.eq.s32 	%p23, %r19, 0;
	@%p23 bra 	$L__BB1_22;
	setp.lt.u32 	%p24, %r20, 3;
	@%p24 bra 	$L__BB1_18;
	add.s32 	%r85, %r97, %r3;
	shl.b32 	%r86, %r85, 2;
	add.s32 	%r87, %r34, %r86;
	ld.shared.f32 	%f94, [%r87];
	add.s32 	%r88, %r97, %r27;
	mul.wide.u32 	%rd23, %r88, 4;
	add.s64 	%rd24, %rd1, %rd23;
	ld.global.f32 	%f95, [%rd24];
	fma.rn.f32 	%f96, %f94, %f95, %f119;
	ld.shared.f32 	%f97, [%r87+4];
	cvt.u64.u32 	%rd25, %r27;
	cvt.u64.u32 	%rd26, %r97;
	add.s64 	%rd27, %rd26, %rd25;
	shl.b64 	%rd28, %rd27, 2;
	add.s64 	%rd29, %rd1, %rd28;
	ld.global.f32 	%f98, [%rd29+4];
	fma.rn.f32 	%f99, %f97, %f98, %f96;
	ld.shared.f32 	%f100, [%r87+8];
	ld.global.f32 	%f101, [%rd29+8];
	fma.rn.f32 	%f102, %f100, %f101, %f99;
	ld.shared.f32 	%f103, [%r87+12];
	ld.global.f32 	%f104, [%rd29+12];
	fma.rn.f32 	%f119, %f103, %f104, %f102;
	add.s32 	%r97, %r97, 4;
$L__BB1_18:
	setp.eq.s32 	%p25, %r22, 0;
	@%p25 bra 	$L__BB1_22;
	setp.eq.s32 	%p26, %r22, 1;
	add.s32 	%r89, %r97, %r3;
	shl.b32 	%r90, %r89, 2;
	add.s32 	%r39, %r34, %r90;
	ld.shared.f32 	%f105, [%r39];
	add.s32 	%r91, %r97, %r27;
	mul.wide.u32 	%rd30, %r91, 4;
	add.s64 	%rd31, %rd1, %rd30;
	ld.global.f32 	%f106, [%rd31];
	fma.rn.f32 	%f119, %f105, %f106, %f119;
	@%p26 bra 	$L__BB1_22;
	setp.eq.s32 	%p27, %r22, 2;
	ld.shared.f32 	%f107, [%r39+4];
	cvt.u64.u32 	%rd32, %r27;
	cvt.u64.u32 	%rd33, %r97;
	add.s64 	%rd34, %rd33, %rd32;
	shl.b64 	%rd35, %rd34, 2;
	add.s64 	%rd6, %rd1, %rd35;
	ld.global.f32 	%f108, [%rd6+4];
	fma.rn.f32 	%f119, %f107, %f108, %f119;
	@%p27 bra 	$L__BB1_22;
	ld.shared.f32 	%f109, [%r39+8];
	ld.global.f32 	%f110, [%rd6+8];
	fma.rn.f32 	%f119, %f109, %f110, %f119;
$L__BB1_22:
	add.s32 	%r93, %r93, 1;
	setp.ne.s32 	%p28, %r93, %r45;
	@%p28 bra 	$L__BB1_9;
$L__BB1_23:
	add.s32 	%r41, %r7, %r2;
	add.s32 	%r42, %r10, %r3;
	setp.ge.s32 	%p29, %r41, %r44;
	setp.ge.s32 	%p30, %r42, %r43;
	or.pred  	%p31, %p30, %p29;
	@%p31 bra 	$L__BB1_25;
	mad.lo.s32 	%r92, %r43, %r41, %r42;
	cvta.to.global.u64 	%rd36, %rd7;
	mul.wide.s32 	%rd37, %r92, 4;
	add.s64 	%rd38, %rd36, %rd37;
	st.global.f32 	[%rd38], %f119;
$L__BB1_25:
	bar.sync 	0;
	ret;

}


// ===== COMPILED SASS (sm_100) =====

	.target	sm_100

	.elftype	@"ET_EXEC"


//--------------------- .note.nv.tkinfo           --------------------------
	.section	.note.nv.tkinfo,"",@"SHT_NOTE"
	.sectionflags	@"SHF_NOTE_NV_TKINFO"
	.tkinfo
        /*0018*/ 	.word	0x00000002
        /*0030*/ 	.string	""
        /*0030*/ 	.string	"ptxas"
        /*0030*/ 	.string	"Cuda compilation tools, release 13.0, V13.0.88"
        /*0030*/ 	.string	"Build cuda_13.0.r13.0/compiler.36424714_0"
        /*0030*/ 	.string	"-arch sm_100 -m 64 "



//--------------------- .note.nv.cuinfo           --------------------------
	.section	.note.nv.cuinfo,"",@"SHT_NOTE"
	.sectionflags	@"SHF_NOTE_NV_CUINFO"
        /*0018*/ 	.short	0x0002
        /*001a*/ 	.short	0x0064
        /*001c*/ 	.short	0x0082
	.zero		2


//--------------------- .nv.info                  --------------------------
	.section	.nv.info,"",@"SHT_CUDA_INFO"
	.align	4


	//----- nvinfo : EIATTR_REGCOUNT
	.align		4
        /*0000*/ 	.byte	0x04, 0x2f
        /*0002*/ 	.short	(.L_2 - .L_1)
	.align		4
.L_1:
        /*0004*/ 	.word	index@(_Z19conv2D_basic_kernelPKfS0_Pfiii)
        /*0008*/ 	.word	0x0000001e


	//----- nvinfo : EIATTR_FRAME_SIZE
	.align		4
.L_2:
        /*000c*/ 	.byte	0x04, 0x11
        /*000e*/ 	.short	(.L_4 - .L_3)
	.align		4
.L_3:
        /*0010*/ 	.word	index@(_Z19conv2D_basic_kernelPKfS0_Pfiii)
        /*0014*/ 	.word	0x00000000


	//----- nvinfo : EIATTR_REGCOUNT
	.align		4
.L_4:
        /*0018*/ 	.byte	0x04, 0x2f
        /*001a*/ 	.short	(.L_6 - .L_5)
	.align		4
.L_5:
        /*001c*/ 	.word	index@(_Z19conv2D_tiled_kernelPKfS0_Pfiii)
        /*0020*/ 	.word	0x00000020


	//----- nvinfo : EIATTR_FRAME_SIZE
	.align		4
.L_6:
        /*0024*/ 	.byte	0x04, 0x11
        /*0026*/ 	.short	(.L_8 - .L_7)
	.align		4
.L_7:
        /*0028*/ 	.word	index@(_Z19conv2D_tiled_kernelPKfS0_Pfiii)
        /*002c*/ 	.word	0x00000000


	//----- nvinfo : EIATTR_MIN_STACK_SIZE
	.align		4
.L_8:
        /*0030*/ 	.byte	0x04, 0x12
        /*0032*/ 	.short	(.L_10 - .L_9)
	.align		4
.L_9:
        /*0034*/ 	.word	index@(_Z19conv2D_tiled_kernelPKfS0_Pfiii)
        /*0038*/ 	.word	0x00000000


	//----- nvinfo : EIATTR_MIN_STACK_SIZE
	.align		4
.L_10:
        /*003c*/ 	.byte	0x04, 0x12
        /*003e*/ 	.short	(.L_12 - .L_11)
	.align		4
.L_11:
        /*0040*/ 	.word	index@(_Z19conv2D_basic_kernelPKfS0_Pfiii)
        /*0044*/ 	.word	0x00000000
.L_12:


//--------------------- .nv.compat                --------------------------
	.section	.nv.compat,"",@"SHT_CUDA_COMPAT_INFO"
	.align	4
        /*0000*/ 	.byte	0x02, 0x09, 0x00, 0x00, 0x02, 0x02, 0x01, 0x00, 0x02, 0x05, 0x05, 0x00, 0x03, 0x07, 0x01, 0x01
        /*0010*/ 	.byte	0x02, 0x03, 0x00, 0x00, 0x02, 0x06, 0x01, 0x00, 0x04, 0x0b, 0x08, 0x00, 0x09, 0x00, 0x00, 0x00
        /*0020*/ 	.byte	0x00, 0x00, 0x00, 0x00


//--------------------- .nv.info._Z19conv2D_tiled_kernelPKfS0_Pfiii --------------------------
	.section	.nv.info._Z19conv2D_tiled_kernelPKfS0_Pfiii,"",@"SHT_CUDA_INFO"
	.sectionflags	@""
	.align	4


	//----- nvinfo : EIATTR_CUDA_API_VERSION
	.align		4
        /*0000*/ 	.byte	0x04, 0x37
        /*0002*/ 	.short	(.L_14 - .L_13)
.L_13:
        /*0004*/ 	.word	0x00000082


	//----- nvinfo : EIATTR_KPARAM_INFO
	.align		4
.L_14:
        /*0008*/ 	.byte	0x04, 0x17
        /*000a*/ 	.short	(.L_16 - .L_15)
.L_15:
        /*000c*/ 	.word	0x00000000
        /*0010*/ 	.short	0x0005
        /*0012*/ 	.short	0x0020
        /*0014*/ 	.byte	0x00, 0xf0, 0x11, 0x00


	//----- nvinfo : EIATTR_KPARAM_INFO
	.align		4
.L_16:
        /*0018*/ 	.byte	0x04, 0x17
        /*001a*/ 	.short	(.L_18 - .L_17)
.L_17:
        /*001c*/ 	.word	0x00000000
        /*0020*/ 	.short	0x0004
        /*0022*/ 	.short	0x001c
        /*0024*/ 	.byte	0x00, 0xf0, 0x11, 0x00


	//----- nvinfo : EIATTR_KPARAM_INFO
	.align		4
.L_18:
        /*0028*/ 	.byte	0x04, 0x17
        /*002a*/ 	.short	(.L_20 - .L_19)
.L_19:
        /*002c*/ 	.word	0x00000000
        /*0030*/ 	.short	0x0003
        /*0032*/ 	.short	0x0018
        /*0034*/ 	.byte	0x00, 0xf0, 0x11, 0x00


	//----- nvinfo : EIATTR_KPARAM_INFO
	.align		4
.L_20:
        /*0038*/ 	.byte	0x04, 0x17
        /*003a*/ 	.short	(.L_22 - .L_21)
.L_21:
        /*003c*/ 	.word	0x00000000
        /*0040*/ 	.short	0x0002
        /*0042*/ 	.short	0x0010
        /*0044*/ 	.byte	0x00, 0xf5, 0x21, 0x00


	//----- nvinfo : EIATTR_KPARAM_INFO
	.align		4
.L_22:
        /*0048*/ 	.byte	0x04, 0x17
        /*004a*/ 	.short	(.L_24 - .L_23)
.L_23:
        /*004c*/ 	.word	0x00000000
        /*0050*/ 	.short	0x0001
        /*0052*/ 	.short	0x0008
        /*0054*/ 	.byte	0x00, 0xf5, 0x21, 0x00


	//----- nvinfo : EIATTR_KPARAM_INFO
	.align		4
.L_24:
        /*0058*/ 	.byte	0x04, 0x17
        /*005a*/ 	.short	(.L_26 - .L_25)
.L_25:
        /*005c*/ 	.word	0x00000000
        /*0060*/ 	.short	0x0000
        /*0062*/ 	.short	0x0000
        /*0064*/ 	.byte	0x00, 0xf5, 0x21, 0x00


	//----- nvinfo : EIATTR_SPARSE_MMA_MASK
	.align		4
.L_26:
        /*0068*/ 	.byte	0x03, 0x50
        /*006a*/ 	.short	0x0000


	//----- nvinfo : EIATTR_MAXREG_COUNT
	.align		4
        /*006c*/ 	.byte	0x03, 0x1b
        /*006e*/ 	.short	0x00ff


	//----- nvinfo : EIATTR_NUM_BARRIERS
	.align		4
        /*0070*/ 	.byte	0x02, 0x4c
        /*0072*/ 	.byte	0x01
	.zero		1


	//----- nvinfo : EIATTR_MERCURY_ISA_VERSION
	.align		4
        /*0074*/ 	.byte	0x03, 0x5f
        /*0076*/ 	.short	0x0101


	//----- nvinfo : EIATTR_VRC_CTA_INIT_COUNT
	.align		4
        /*0078*/ 	.byte	0x02, 0x4a
	.zero		1
	.zero		1


	//----- nvinfo : EIATTR_EXIT_INSTR_OFFSETS
	.align		4
        /*007c*/ 	.byte	0x04, 0x1c
        /*007e*/ 	.short	(.L_28 - .L_27)


	//   ....[0]....
.L_27:
        /*0080*/ 	.word	0x00001250


	//----- nvinfo : EIATTR_CRS_STACK_SIZE
	.align		4
.L_28:
        /*0084*/ 	.byte	0x04, 0x1e
        /*0086*/ 	.short	(.L_30 - .L_29)
.L_29:
        /*0088*/ 	.word	0x00000000


	//----- nvinfo : EIATTR_CBANK_PARAM_SIZE
	.align		4
.L_30:
        /*008c*/ 	.byte	0x03, 0x19
        /*008e*/ 	.short	0x0024


	//----- nvinfo : EIATTR_PARAM_CBANK
	.align		4
        /*0090*/ 	.byte	0x04, 0x0a
        /*0092*/ 	.short	(.L_32 - .L_31)
	.align		4
.L_31:
        /*0094*/ 	.word	index@(.nv.constant0._Z19conv2D_tiled_kernelPKfS0_Pfiii)
        /*0098*/ 	.short	0x0380
        /*009a*/ 	.short	0x0024


	//----- nvinfo : EIATTR_SW_WAR
	.align		4
.L_32:
        /*009c*/ 	.byte	0x04, 0x36
        /*009e*/ 	.short	(.L_34 - .L_33)
.L_33:
        /*00a0*/ 	.word	0x00000008
.L_34:


//--------------------- .nv.info._Z19conv2D_basic_kernelPKfS0_Pfiii --------------------------
	.section	.nv.info._Z19conv2D_basic_kernelPKfS0_Pfiii,"",@"SHT_CUDA_INFO"
	.sectionflags	@""
	.align	4


	//----- nvinfo : EIATTR_CUDA_API_VERSION
	.align		4
        /*0000*/ 	.byte	0x04, 0x37
        /*0002*/ 	.short	(.L_36 - .L_35)
.L_35:
        /*0004*/ 	.word	0x00000082


	//----- nvinfo : EIATTR_KPARAM_INFO
	.align		4
.L_36:
        /*0008*/ 	.byte	0x04, 0x17
        /*000a*/ 	.short	(.L_38 - .L_37)
.L_37:
        /*000c*/ 	.word	0x00000000
        /*0010*/ 	.short	0x0005
        /*0012*/ 	.short	0x0020
        /*0014*/ 	.byte	0x00, 0xf0, 0x11, 0x00


	//----- nvinfo : EIATTR_KPARAM_INFO
	.align		4
.L_38:
        /*0018*/ 	.byte	0x04, 0x17
        /*001a*/ 	.short	(.L_40 - .L_39)
.L_39:
        /*001c*/ 	.word	0x00000000
        /*0020*/ 	.short	0x0004
        /*0022*/ 	.short	0x001c
        /*0024*/ 	.byte	0x00, 0xf0, 0x11, 0x00


	//----- nvinfo : EIATTR_KPARAM_INFO
	.align		4
.L_40:
        /*0028*/ 	.byte	0x04, 0x17
        /*002a*/ 	.short	(.L_42 - .L_41)
.L_41:
        /*002c*/ 	.word	0x00000000
        /*0030*/ 	.short	0x0003
        /*0032*/ 	.short	0x0018
        /*0034*/ 	.byte	0x00, 0xf0, 0x11, 0x00


	//----- nvinfo : EIATTR_KPARAM_INFO
	.align		4
.L_42:
        /*0038*/ 	.byte	0x04, 0x17
        /*003a*/ 	.short	(.L_44 - .L_43)
.L_43:
        /*003c*/ 	.word	0x00000000
        /*0040*/ 	.short	0x0002
        /*0042*/ 	.short	0x0010
        /*0044*/ 	.byte	0x00, 0xf5, 0x21, 0x00


	//----- nvinfo : EIATTR_KPARAM_INFO
	.align		4
.L_44:
        /*0048*/ 	.byte	0x04, 0x17
        /*004a*/ 	.short	(.L_46 - .L_45)
.L_45:
        /*004c*/ 	.word	0x00000000
        /*0050*/ 	.short	0x0001
        /*0052*/ 	.short	0x0008
        /*0054*/ 	.byte	0x00, 0xf5, 0x21, 0x00


	//----- nvinfo : EIATTR_KPARAM_INFO
	.align		4
.L_46:
        /*0058*/ 	.byte	0x04, 0x17
        /*005a*/ 	.short	(.L_48 - .L_47)
.L_47:
        /*005c*/ 	.word	0x00000000
        /*0060*/ 	.short	0x0000
        /*0062*/ 	.short	0x0000
        /*0064*/ 	.byte	0x00, 0xf5, 0x21, 0x00


	//----- nvinfo : EIATTR_SPARSE_MMA_MASK
	.align		4
.L_48:
        /*0068*/ 	.byte	0x03, 0x50
        /*006a*/ 	.short	0x0000


	//----- nvinfo : EIATTR_MAXREG_COUNT
	.align		4
        /*006c*/ 	.byte	0x03, 0x1b
        /*006e*/ 	.short	0x00ff


	//----- nvinfo : EIATTR_MERCURY_ISA_VERSION
	.align		4
        /*0070*/ 	.byte	0x03, 0x5f
        /*0072*/ 	.short	0x0101


	//----- nvinfo : EIATTR_VRC_CTA_INIT_COUNT
	.align		4
        /*0074*/ 	.byte	0x02, 0x4a
	.zero		1
	.zero		1


	//----- nvinfo : EIATTR_EXIT_INSTR_OFFSETS
	.align		4
        /*0078*/ 	.byte	0x04, 0x1c
        /*007a*/ 	.short	(.L_50 - .L_49)


	//   ....[0]....
.L_49:
        /*007c*/ 	.word	0x000000c0


	//   ....[1]....
        /*0080*/ 	.word	0x00000d50


	//----- nvinfo : EIATTR_CRS_STACK_SIZE
	.align		4
.L_50:
        /*0084*/ 	.byte	0x04, 0x1e
        /*0086*/ 	.short	(.L_52 - .L_51)
.L_51:
        /*0088*/ 	.word	0x00000000


	//----- nvinfo : EIATTR_CBANK_PARAM_SIZE
	.align		4
.L_52:
        /*008c*/ 	.byte	0x03, 0x19
        /*008e*/ 	.short	0x0024


	//----- nvinfo : EIATTR_PARAM_CBANK
	.align		4
        /*0090*/ 	.byte	0x04, 0x0a
        /*0092*/ 	.short	(.L_54 - .L_53)
	.align		4
.L_53:
        /*0094*/ 	.word	index@(.nv.constant0._Z19conv2D_basic_kernelPKfS0_Pfiii)
        /*0098*/ 	.short	0x0380
        /*009a*/ 	.short	0x0024


	//----- nvinfo : EIATTR_SW_WAR
	.align		4
.L_54:
        /*009c*/ 	.byte	0x04, 0x36
        /*009e*/ 	.short	(.L_56 - .L_55)
.L_55:
        /*00a0*/ 	.word	0x00000008
.L_56:


//--------------------- .nv.callgraph             --------------------------
	.section	.nv.callgraph,"",@"SHT_CUDA_CALLGRAPH"
	.align	4
	.sectionentsize	8
	.align		4
        /*0000*/ 	.word	0x00000000
	.align		4
        /*0004*/ 	.word	0xffffffff
	.align		4
        /*0008*/ 	.word	0x00000000
	.align		4
        /*000c*/ 	.word	0xfffffffe
	.align		4
        /*0010*/ 	.word	0x00000000
	.align		4
        /*0014*/ 	.word	0xfffffffd
	.align		4
        /*0018*/ 	.word	0x00000000
	.align		4
        /*001c*/ 	.word	0xfffffffc


//--------------------- .nv.constant3             --------------------------
	.section	.nv.constant3,"a",@progbits
	.align	4
.nv.constant3:
	.type		d_mask_const,@object
	.size		d_mask_const,(.L_0 - d_mask_const)
d_mask_const:
	.zero		4096
.L_0:


//--------------------- .text._Z19conv2D_tiled_kernelPKfS0_Pfiii --------------------------
	.section	.text._Z19conv2D_tiled_kernelPKfS0_Pfiii,"ax",@progbits
	.align	128
        .global         _Z19conv2D_tiled_kernelPKfS0_Pfiii
        .type           _Z19conv2D_tiled_kernelPKfS0_Pfiii,@function
        .size           _Z19conv2D_tiled_kernelPKfS0_Pfiii,(.L_x_20 - _Z19conv2D_tiled_kernelPKfS0_Pfiii)
        .other          _Z19conv2D_tiled_kernelPKfS0_Pfiii,@"STO_CUDA_ENTRY STV_DEFAULT"
_Z19conv2D_tiled_kernelPKfS0_Pfiii:
.text._Z19conv2D_tiled_kernelPKfS0_Pfiii:
[----:B------:R-:W-:Y:S08]  /*0000*/  LDC R1, c[0x0][0x37c] ;  /* 0x0000df00ff017b82 */ /* 0x000ff00000000800 */
[----:B------:R-:W0:Y:S01]  /*0010*/  LDC R10, c[0x0][0x3a0] ;  /* 0x0000e800ff0a7b82 */ /* 0x000e220000000800 */
[----:B------:R-:W1:Y:S01]  /*0020*/  S2R R0, SR_TID.Y ;  /* 0x0000000000007919 */ /* 0x000e620000002200 */
[----:B------:R-:W-:Y:S01]  /*0030*/  HFMA2 R14, -RZ, RZ, 0, 0 ;  /* 0x00000000ff0e7431 */ /* 0x000fe200000001ff */
[----:B------:R-:W2:Y:S01]  /*0040*/  LDCU.64 UR6, c[0x0][0x398] ;  /* 0x00007300ff0677ac */ /* 0x000ea20008000a00 */
[----:B------:R-:W1:Y:S01]  /*0050*/  S2R R7, SR_TID.X ;  /* 0x0000000000077919 */ /* 0x000e620000002100 */
[----:B------:R-:W3:Y:S01]  /*0060*/  LDCU.64 UR8, c[0x0][0x358] ;  /* 0x00006b00ff0877ac */ /* 0x000ee20008000a00 */
[----:B0-----:R-:W-:-:S05]  /*0070*/  VIADD R5, R10, 0x1f ;  /* 0x0000001f0a057836 */ /* 0x001fca0000000000 */
[-C--:B------:R-:W-:Y:S02]  /*0080*/  IABS R4, R5.reuse ;  /* 0x0000000500047213 */ /* 0x080fe40000000000 */
[-C--:B------:R-:W-:Y:S02]  /*0090*/  IABS R6, R5.reuse ;  /* 0x0000000500067213 */ /* 0x080fe40000000000 */
[----:B------:R-:W0:Y:S01]  /*00a0*/  I2F.RP R2, R4 ;  /* 0x0000000400027306 */ /* 0x000e220000209400 */
[----:B------:R-:W-:Y:S02]  /*00b0*/  ISETP.NE.AND P2, PT, R5, RZ, PT ;  /* 0x000000ff0500720c */ /* 0x000fe40003f45270 */
[----:B------:R-:W-:Y:S01]  /*00c0*/  IMAD.MOV R13, RZ, RZ, -R6 ;  /* 0x000000ffff0d7224 */ /* 0x000fe200078e0a06 */
[----:B------:R-:W-:Y:S01]  /*00d0*/  LOP3.LUT R8, RZ, R5, RZ, 0x33, !PT ;  /* 0x00000005ff087212 */ /* 0x000fe200078e33ff */
[----:B-1----:R-:W-:Y:S01]  /*00e0*/  IMAD R12, R0, 0x20, R7 ;  /* 0x00000020000c7824 */ /* 0x002fe200078e0207 */
[----:B------:R-:W1:Y:S04]  /*00f0*/  S2R R6, SR_CTAID.X ;  /* 0x0000000000067919 */ /* 0x000e680000002500 */
[----:B------:R-:W-:Y:S01]  /*0100*/  IABS R9, R12 ;  /* 0x0000000c00097213 */ /* 0x000fe20000000000 */
[----:B0-----:R-:W0:Y:S02]  /*0110*/  MUFU.RCP R2, R2 ;  /* 0x0000000200027308 */ /* 0x001e240000001000 */
[----:B0-----:R-:W-:-:S06]  /*0120*/  VIADD R15, R2, 0xffffffe ;  /* 0x0ffffffe020f7836 */ /* 0x001fcc0000000000 */
[----:B------:R-:W0:Y:S02]  /*0130*/  F2I.FTZ.U32.TRUNC.NTZ R15, R15 ;  /* 0x0000000f000f7305 */ /* 0x000e24000021f000 */
[----:B0-----:R-:W-:-:S05]  /*0140*/  IADD3 R3, PT, PT, RZ, -R15, RZ ;  /* 0x8000000fff037210 */ /* 0x001fca0007ffe0ff */
[----:B------:R-:W-:-:S04]  /*0150*/  IMAD R3, R3, R4, RZ ;  /* 0x0000000403037224 */ /* 0x000fc800078e02ff */
[----:B------:R-:W-:-:S06]  /*0160*/  IMAD.HI.U32 R14, R15, R3, R14 ;  /* 0x000000030f0e7227 */ /* 0x000fcc00078e000e */
[----:B------:R-:W-:-:S04]  /*0170*/  IMAD.HI.U32 R2, R14, R9, RZ ;  /* 0x000000090e027227 */ /* 0x000fc800078e00ff */
[----:B------:R-:W-:Y:S02]  /*0180*/  IMAD R3, R2, R13, R9 ;  /* 0x0000000d02037224 */ /* 0x000fe400078e0209 */
[----:B------:R-:W0:Y:S03]  /*0190*/  S2R R9, SR_CTAID.Y ;  /* 0x0000000000097919 */ /* 0x000e260000002600 */
[----:B------:R-:W-:-:S13]  /*01a0*/  ISETP.GT.U32.AND P1, PT, R4, R3, PT ;  /* 0x000000030400720c */ /* 0x000fda0003f24070 */
[----:B------:R-:W-:Y:S01]  /*01b0*/  @!P1 IADD3 R3, PT, PT, R3, -R4, RZ ;  /* 0x8000000403039210 */ /* 0x000fe20007ffe0ff */
[----:B------:R-:W-:-:S03]  /*01c0*/  @!P1 VIADD R2, R2, 0x1 ;  /* 0x0000000102029836 */ /* 0x000fc60000000000 */
[----:B------:R-:W-:Y:S02]  /*01d0*/  ISETP.GE.U32.AND P0, PT, R3, R4, PT ;  /* 0x000000040300720c */ /* 0x000fe40003f06070 */
[----:B------:R-:W-:-:S04]  /*01e0*/  LOP3.LUT R3, R12, R5, RZ, 0x3c, !PT ;  /* 0x000000050c037212 */ /* 0x000fc800078e3cff */
[----:B------:R-:W-:-:S07]  /*01f0*/  ISETP.GE.AND P3, PT, R3, RZ, PT ;  /* 0x000000ff0300720c */ /* 0x000fce0003f66270 */
[----:B------:R-:W-:-:S05]  /*0200*/  @P0 IADD3 R2, PT, PT, R2, 0x1, RZ ;  /* 0x0000000102020810 */ /* 0x000fca0007ffe0ff */
[----:B------:R-:W-:Y:S01]  /*0210*/  IMAD.MOV.U32 R15, RZ, RZ, R2 ;  /* 0x000000ffff0f7224 */ /* 0x000fe200078e0002 */
[----:B------:R-:W-:-:S04]  /*0220*/  LEA.HI R2, R10, R10, RZ, 0x1 ;  /* 0x0000000a0a027211 */ /* 0x000fc800078f08ff */
[----:B------:R-:W-:Y:S02]  /*0230*/  @!P3 IADD3 R15, PT, PT, -R15, RZ, RZ ;  /* 0x000000ff0f0fb210 */ /* 0x000fe40007ffe1ff */
[----:B------:R-:W-:Y:S02]  /*0240*/  SHF.R.S32.HI R2, RZ, 0x1, R2 ;  /* 0x00000001ff027819 */ /* 0x000fe40000011402 */
[----:B------:R-:W-:Y:S02]  /*0250*/  SEL R15, R8, R15, !P2 ;  /* 0x0000000f080f7207 */ /* 0x000fe40005000000 */
[----:B0-----:R-:W-:Y:S01]  /*0260*/  LEA R11, R9, -R2, 0x5 ;  /* 0x80000002090b7211 */ /* 0x001fe200078e28ff */
[----:B-1----:R-:W-:Y:S02]  /*0270*/  IMAD R16, R6, 0x20, -R2 ;  /* 0x0000002006107824 */ /* 0x002fe400078e0a02 */
[----:B------:R-:W-:Y:S01]  /*0280*/  IMAD.MOV R17, RZ, RZ, -R15 ;  /* 0x000000ffff117224 */ /* 0x000fe200078e0a0f */
[----:B------:R-:W-:-:S03]  /*0290*/  IADD3 R19, PT, PT, R15, R11, RZ ;  /* 0x0000000b0f137210 */ /* 0x000fc60007ffe0ff */
[----:B------:R-:W-:Y:S01]  /*02a0*/  IMAD R17, R5, R17, R12 ;  /* 0x0000001105117224 */ /* 0x000fe200078e020c */
[----:B--2---:R-:W-:-:S03]  /*02b0*/  ISETP.GE.AND P0, PT, R19, UR7, PT ;  /* 0x0000000713007c0c */ /* 0x004fc6000bf06270 */
[----:B------:R-:W-:Y:S01]  /*02c0*/  IMAD.IADD R18, R17, 0x1, R16 ;  /* 0x0000000111127824 */ /* 0x000fe200078e0210 */
[----:B------:R-:W-:-:S04]  /*02d0*/  ISETP.GT.AND P0, PT, R19, -0x1, !P0 ;  /* 0xffffffff1300780c */ /* 0x000fc80004704270 */
[----:B------:R-:W-:-:S04]  /*02e0*/  ISETP.GE.AND P1, PT, R18, UR6, PT ;  /* 0x0000000612007c0c */ /* 0x000fc8000bf26270 */
[----:B------:R-:W-:-:S04]  /*02f0*/  ISETP.GT.AND P1, PT, R18, -0x1, !P1 ;  /* 0xffffffff1200780c */ /* 0x000fc80004f24270 */
[----:B------:R-:W-:-:S13]  /*0300*/  PLOP3.LUT P0, PT, P0, P1, PT, 0x80, 0x8 ;  /* 0x000000000008781c */ /* 0x000fda0000703070 */
[----:B------:R-:W0:Y:S01]  /*0310*/  @P0 LDC.64 R2, c[0x0][0x380] ;  /* 0x0000e000ff020b82 */ /* 0x000e220000000a00 */
[----:B------:R-:W-:-:S04]  /*0320*/  @P0 IMAD R19, R19, UR6, R18 ;  /* 0x0000000613130c24 */ /* 0x000fc8000f8e0212 */
[----:B0-----:R-:W-:-:S06]  /*0330*/  @P0 IMAD.WIDE R2, R19, 0x4, R2 ;  /* 0x0000000413020825 */ /* 0x001fcc00078e0202 */
[----:B---3--:R0:W2:Y:S01]  /*0340*/  @P0 LDG.E R3, desc[UR8][R2.64] ;  /* 0x0000000802030981 */ /* 0x0080a2000c1e1900 */
[----:B------:R-:W-:Y:S01]  /*0350*/  IADD3 R12, PT, PT, R12, 0x400, RZ ;  /* 0x000004000c0c7810 */ /* 0x000fe20007ffe0ff */
[----:B------:R-:W1:Y:S01]  /*0360*/  S2UR UR5, SR_CgaCtaId ;  /* 0x00000000000579c3 */ /* 0x000e620000008800 */
[----:B------:R-:W-:Y:S01]  /*0370*/  UMOV UR4, 0x400 ;  /* 0x0000040000047882 */ /* 0x000fe20000000000 */
[----:B------:R-:W-:Y:S01]  /*0380*/  BSSY.RECONVERGENT B0, `(.L_x_0) ;  /* 0x000002d000007945 */ /* 0x000fe20003800200 */
[----:B------:R-:W-:-:S05]  /*0390*/  IABS R19, R12 ;  /* 0x0000000c00137213 */ /* 0x000fca0000000000 */
[----:B------:R-:W-:-:S04]  /*03a0*/  IMAD.HI.U32 R14, R14, R19, RZ ;  /* 0x000000130e0e7227 */ /* 0x000fc800078e00ff */
[----:B------:R-:W-:-:S05]  /*03b0*/  IMAD R13, R14, R13, R19 ;  /* 0x0000000d0e0d7224 */ /* 0x000fca00078e0213 */
[----:B------:R-:W-:Y:S01]  /*03c0*/  ISETP.GT.U32.AND P3, PT, R4, R13, PT ;  /* 0x0000000d0400720c */ /* 0x000fe20003f64070 */
[----:B-1----:R-:W-:-:S12]  /*03d0*/  ULEA UR4, UR5, UR4, 0x18 ;  /* 0x0000000405047291 */ /* 0x002fd8000f8ec0ff */
[----:B------:R-:W-:Y:S01]  /*03e0*/  @!P3 IMAD.IADD R13, R13, 0x1, -R4 ;  /* 0x000000010d0db824 */ /* 0x000fe200078e0a04 */
[----:B0-----:R-:W-:Y:S02]  /*03f0*/  @P0 MOV R2, UR4 ;  /* 0x0000000400020c02 */ /* 0x001fe40008000f00 */
[----:B------:R-:W-:Y:S02]  /*0400*/  @!P3 IADD3 R14, PT, PT, R14, 0x1, RZ ;  /* 0x000000010e0eb810 */ /* 0x000fe40007ffe0ff */
[----:B------:R-:W-:Y:S01]  /*0410*/  ISETP.GE.U32.AND P1, PT, R13, R4, PT ;  /* 0x000000040d00720c */ /* 0x000fe20003f26070 */
[----:B------:R-:W-:Y:S01]  /*0420*/  @P0 IMAD R4, R15, 0xfc, R2 ;  /* 0x000000fc0f040824 */ /* 0x000fe200078e0202 */
[----:B------:R-:W-:Y:S01]  /*0430*/  LOP3.LUT R13, R12, R5, RZ, 0x3c, !PT ;  /* 0x000000050c0d7212 */ /* 0x000fe200078e3cff */
[----:B------:R-:W-:Y:S02]  /*0440*/  @!P0 IMAD.U32 R2, RZ, RZ, UR4 ;  /* 0x00000004ff028e24 */ /* 0x000fe4000f8e00ff */
[----:B------:R-:W-:Y:S01]  /*0450*/  @P0 IMAD R4, R17, 0x4, R4 ;  /* 0x0000000411040824 */ /* 0x000fe200078e0204 */
[----:B------:R-:W-:Y:S01]  /*0460*/  ISETP.GE.AND P4, PT, R13, RZ, PT ;  /* 0x000000ff0d00720c */ /* 0x000fe20003f86270 */
[----:B------:R-:W-:-:S05]  /*0470*/  @!P0 IMAD R18, R15, 0xfc, R2 ;  /* 0x000000fc0f128824 */ /* 0x000fca00078e0202 */
[----:B------:R-:W-:Y:S01]  /*0480*/  @!P0 LEA R18, R17, R18, 0x2 ;  /* 0x0000001211128211 */ /* 0x000fe200078e10ff */
[----:B------:R-:W-:-:S06]  /*0490*/  @P1 VIADD R14, R14, 0x1 ;  /* 0x000000010e0e1836 */ /* 0x000fcc0000000000 */
[----:B------:R-:W-:-:S04]  /*04a0*/  @!P4 IADD3 R14, PT, PT, -R14, RZ, RZ ;  /* 0x000000ff0e0ec210 */ /* 0x000fc80007ffe1ff */
[----:B------:R-:W-:-:S05]  /*04b0*/  SEL R14, R8, R14, !P2 ;  /* 0x0000000e080e7207 */ /* 0x000fca0005000000 */
[----:B------:R-:W-:-:S04]  /*04c0*/  IMAD.MOV R8, RZ, RZ, -R14 ;  /* 0x000000ffff087224 */ /* 0x000fc800078e0a0e */
[----:B------:R-:W-:Y:S01]  /*04d0*/  IMAD R8, R5, R8, R12 ;  /* 0x0000000805087224 */ /* 0x000fe200078e020c */
[----:B--2---:R0:W-:Y:S04]  /*04e0*/  @P0 STS [R4], R3 ;  /* 0x0000000304000388 */ /* 0x0041e80000000800 */
[----:B------:R0:W-:Y:S01]  /*04f0*/  @!P0 STS [R18], RZ ;  /* 0x000000ff12008388 */ /* 0x0001e20000000800 */
[----:B------:R-:W-:-:S13]  /*0500*/  ISETP.GE.AND P0, PT, R14, R5, PT ;  /* 0x000000050e00720c */ /* 0x000fda0003f06270 */
[----:B0-----:R-:W-:Y:S05]  /*0510*/  @P0 BRA `(.L_x_1) ;  /* 0x00000000004c0947 */ /* 0x001fea0003800000 */
[----:B------:R-:W-:Y:S01]  /*0520*/  IMAD.IADD R16, R16, 0x1, R8 ;  /* 0x0000000110107824 */ /* 0x000fe200078e0208 */
[----:B------:R-:W-:-:S04]  /*0530*/  IADD3 R3, PT, PT, R11, R14, RZ ;  /* 0x0000000e0b037210 */ /* 0x000fc80007ffe0ff */
[C---:B------:R-:W-:Y:S02]  /*0540*/  ISETP.GE.AND P0, PT, R3.reuse, UR7, PT ;  /* 0x0000000703007c0c */ /* 0x040fe4000bf06270 */
[C---:B------:R-:W-:Y:S02]  /*0550*/  ISETP.GE.AND P1, PT, R16.reuse, UR6, PT ;  /* 0x0000000610007c0c */ /* 0x040fe4000bf26270 */
[----:B------:R-:W-:Y:S02]  /*0560*/  ISETP.GT.AND P0, PT, R3, -0x1, !P0 ;  /* 0xffffffff0300780c */ /* 0x000fe40004704270 */
[----:B------:R-:W-:-:S04]  /*0570*/  ISETP.GT.AND P1, PT, R16, -0x1, !P1 ;  /* 0xffffffff1000780c */ /* 0x000fc80004f24270 */
[----:B------:R-:W-:-:S13]  /*0580*/  PLOP3.LUT P0, PT, P0, P1, PT, 0x80, 0x8 ;  /* 0x000000000008781c */ /* 0x000fda0000703070 */
[----:B------:R-:W-:Y:S05]  /*0590*/  @!P0 BRA `(.L_x_2) ;  /* 0x0000000000208947 */ /* 0x000fea0003800000 */
[----:B------:R-:W0:Y:S01]  /*05a0*/  LDC.64 R4, c[0x0][0x380] ;  /* 0x0000e000ff047b82 */ /* 0x000e220000000a00 */
[----:B------:R-:W-:-:S04]  /*05b0*/  IMAD R3, R3, UR6, R16 ;  /* 0x0000000603037c24 */ /* 0x000fc8000f8e0210 */
[----:B0-----:R-:W-:-:S06]  /*05c0*/  IMAD.WIDE R4, R3, 0x4, R4 ;  /* 0x0000000403047825 */ /* 0x001fcc00078e0204 */
[----:B------:R-:W2:Y:S01]  /*05d0*/  LDG.E R4, desc[UR8][R4.64] ;  /* 0x0000000804047981 */ /* 0x000ea2000c1e1900 */
[----:B------:R-:W-:-:S05]  /*05e0*/  IMAD R3, R14, 0xfc, R2 ;  /* 0x000000fc0e037824 */ /* 0x000fca00078e0202 */
[----:B------:R-:W-:-:S05]  /*05f0*/  LEA R3, R8, R3, 0x2 ;  /* 0x0000000308037211 */ /* 0x000fca00078e10ff */
[----:B--2---:R0:W-:Y:S01]  /*0600*/  STS [R3], R4 ;  /* 0x0000000403007388 */ /* 0x0041e20000000800 */
[----:B------:R-:W-:Y:S05]  /*0610*/  BRA `(.L_x_1) ;  /* 0x00000000000c7947 */ /* 0x000fea0003800000 */
.L_x_2:
[----:B------:R-:W-:-:S04]  /*0620*/  IMAD R3, R14, 0xfc, R2 ;  /* 0x000000fc0e037824 */ /* 0x000fc800078e0202 */
[----:B------:R-:W-:-:S05]  /*0630*/  IMAD R3, R8, 0x4, R3 ;  /* 0x0000000408037824 */ /* 0x000fca00078e0203 */
[----:B------:R1:W-:Y:S02]  /*0640*/  STS [R3], RZ ;  /* 0x000000ff03007388 */ /* 0x0003e40000000800 */
.L_x_1:
[----:B------:R-:W-:Y:S05]  /*0650*/  BSYNC.RECONVERGENT B0 ;  /* 0x0000000000007941 */ /* 0x000fea0003800200 */
.L_x_0:
[----:B------:R-:W-:Y:S01]  /*0660*/  BAR.SYNC.DEFER_BLOCKING 0x0 ;  /* 0x0000000000007b1d */ /* 0x000fe20000010000 */
[----:B------:R-:W-:Y:S02]  /*0670*/  ISETP.GE.AND P0, PT, R10, 0x1, PT ;  /* 0x000000010a00780c */ /* 0x000fe40003f06270 */
[----:B------:R-:W-:-:S11]  /*0680*/  MOV R13, RZ ;  /* 0x000000ff000d7202 */ /* 0x000fd60000000f00 */
[----:B------:R-:W-:Y:S05]  /*0690*/  @!P0 BRA `(.L_x_3) ;  /* 0x0000000800c48947 */ /* 0x000fea0003800000 */
[C---:B------:R-:W-:Y:S01]  /*06a0*/  LOP3.LUT R15, R10.reuse, 0xf, RZ, 0xc0, !PT ;  /* 0x0000000f0a0f7812 */ /* 0x040fe200078ec0ff */
[----:B------:R-:W-:Y:S01]  /*06b0*/  IMAD R11, R7, 0x4, R2 ;  /* 0x00000004070b7824 */ /* 0x000fe200078e0202 */
[C---:B------:R-:W-:Y:S01]  /*06c0*/  LOP3.LUT R16, R10.reuse, 0x7, RZ, 0xc0, !PT ;  /* 0x000000070a107812 */ /* 0x040fe200078ec0ff */
[----:B------:R-:W-:Y:S01]  /*06d0*/  HFMA2 R13, -RZ, RZ, 0, 0 ;  /* 0x00000000ff0d7431 */ /* 0x000fe200000001ff */
[----:B------:R-:W-:Y:S01]  /*06e0*/  LOP3.LUT R8, R10, 0x7ffffff0, RZ, 0xc0, !PT ;  /* 0x7ffffff00a087812 */ /* 0x000fe200078ec0ff */
[----:B01----:R-:W-:Y:S01]  /*06f0*/  VIADD R3, R15, 0xffffffff ;  /* 0xffffffff0f037836 */ /* 0x003fe20000000000 */
[----:B------:R-:W-:Y:S01]  /*0700*/  IADD3 R4, PT, PT, R16, -0x1, RZ ;  /* 0xffffffff10047810 */ /* 0x000fe20007ffe0ff */
[----:B------:R-:W-:Y:S01]  /*0710*/  VIADD R11, R11, 0x20 ;  /* 0x000000200b0b7836 */ /* 0x000fe20000000000 */
[----:B------:R-:W-:Y:S01]  /*0720*/  LOP3.LUT R10, R10, 0x3, RZ, 0xc0, !PT ;  /* 0x000000030a0a7812 */ /* 0x000fe200078ec0ff */
[----:B------:R-:W-:Y:S01]  /*0730*/  UMOV UR4, URZ ;  /* 0x000000ff00047c82 */ /* 0x000fe20008000000 */
[----:B------:R-:W-:-:S02]  /*0740*/  ISETP.GE.U32.AND P1, PT, R3, 0x7, PT ;  /* 0x000000070300780c */ /* 0x000fc40003f26070 */
[----:B------:R-:W-:Y:S02]  /*0750*/  ISETP.GE.U32.AND P0, PT, R4, 0x3, PT ;  /* 0x000000030400780c */ /* 0x000fe40003f06070 */
[----:B------:R-:W-:-:S11]  /*0760*/  IADD3 R12, PT, PT, -R8, RZ, RZ ;  /* 0x000000ff080c7210 */ /* 0x000fd60007ffe1ff */
.L_x_9:
[----:B------:R-:W0:Y:S01]  /*0770*/  LDCU UR5, c[0x0][0x3a0] ;  /* 0x00007400ff0577ac */ /* 0x000e220008000800 */
[----:B------:R-:W-:Y:S01]  /*0780*/  VIADD R4, R0, UR4 ;  /* 0x0000000400047c36 */ /* 0x000fe20008000000 */
[----:B------:R-:W-:Y:S01]  /*0790*/  MOV R14, RZ ;  /* 0x000000ff000e7202 */ /* 0x000fe20000000f00 */
[----:B0-----:R-:W-:Y:S02]  /*07a0*/  UISETP.GE.U32.AND UP1, UPT, UR5, 0x10, UPT ;  /* 0x000000100500788c */ /* 0x001fe4000bf26070 */
[----:B------:R-:W-:Y:S02]  /*07b0*/  UIMAD UR10, UR4, UR5, URZ ;  /* 0x00000005040a72a4 */ /* 0x000fe4000f8e02ff */
[----:B------:R-:W-:-:S04]  /*07c0*/  UIADD3 UR4, UPT, UPT, UR4, 0x1, URZ ;  /* 0x0000000104047890 */ /* 0x000fc8000fffe0ff */
[----:B------:R-:W-:Y:S01]  /*07d0*/  UISETP.NE.AND UP0, UPT, UR4, UR5, UPT ;  /* 0x000000050400728c */ /* 0x000fe2000bf05270 */
[----:B------:R-:W-:Y:S10]  /*07e0*/  BRA.U !UP1, `(.L_x_4) ;  /* 0x0000000109fc7547 */ /* 0x000ff4000b800000 */
[----:B------:R-:W0:Y:S01]  /*07f0*/  LDCU.64 UR6, c[0x0][0x388] ;  /* 0x00007100ff0677ac */ /* 0x000e220008000a00 */
[----:B------:R-:W-:Y:S02]  /*0800*/  IMAD R5, R4, 0xfc, R11 ;  /* 0x000000fc04057824 */ /* 0x000fe400078e020b */
[----:B------:R-:W-:Y:S01]  /*0810*/  IMAD.MOV.U32 R14, RZ, RZ, R12 ;  /* 0x000000ffff0e7224 */ /* 0x000fe200078e000c */
[----:B0-----:R-:W-:-:S04]  /*0820*/  UIMAD.WIDE.U32 UR6, UR10, 0x4, UR6 ;  /* 0x000000040a0678a5 */ /* 0x001fc8000f8e0006 */
[----:B------:R-:W-:-:S04]  /*0830*/  UIADD3 UR5, UP1, UPT, UR6, 0x20, URZ ;  /* 0x0000002006057890 */ /* 0x000fc8000ff3e0ff */
[----:B------:R-:W-:Y:S02]  /*0840*/  UIADD3.X UR6, UPT, UPT, URZ, UR7, URZ, UP1, !UPT ;  /* 0x00000007ff067290 */ /* 0x000fe40008ffe4ff */
[----:B------:R-:W-:-:S04]  /*0850*/  MOV R2, UR5 ;  /* 0x0000000500027c02 */ /* 0x000fc80008000f00 */
[----:B------:R-:W-:-:S07]  /*0860*/  IMAD.U32 R3, RZ, RZ, UR6 ;  /* 0x00000006ff037e24 */ /* 0x000fce000f8e00ff */
.L_x_5:
[----:B------:R-:W2:Y:S04]  /*0870*/  LDG.E R23, desc[UR8][R2.64+-0x20] ;  /* 0xffffe00802177981 */ /* 0x000ea8000c1e1900 */
[----:B------:R-:W3:Y:S04]  /*0880*/  LDG.E R25, desc[UR8][R2.64+-0x1c] ;  /* 0xffffe40802197981 */ /* 0x000ee8000c1e1900 */
[----:B------:R-:W4:Y:S04]  /*0890*/  LDG.E R20, desc[UR8][R2.64+-0x18] ;  /* 0xffffe80802147981 */ /* 0x000f28000c1e1900 */
[----:B------:R-:W5:Y:S04]  /*08a0*/  LDG.E R21, desc[UR8][R2.64+-0x14] ;  /* 0xffffec0802157981 */ /* 0x000f68000c1e1900 */
[----:B------:R-:W5:Y:S04]  /*08b0*/  LDG.E R22, desc[UR8][R2.64+-0x10] ;  /* 0xfffff00802167981 */ /* 0x000f68000c1e1900 */
[----:B------:R-:W5:Y:S04]  /*08c0*/  LDG.E R19, desc[UR8][R2.64+-0xc] ;  /* 0xfffff40802137981 */ /* 0x000f68000c1e1900 */
[----:B------:R-:W5:Y:S04]  /*08d0*/  LDG.E R18, desc[UR8][R2.64+-0x8] ;  /* 0xfffff80802127981 */ /* 0x000f68000c1e1900 */
[----:B------:R-:W2:Y:S04]  /*08e0*/  LDS R24, [R5+-0x20] ;  /* 0xffffe00005187984 */ /* 0x000ea80000000800 */
[----:B------:R-:W3:Y:S04]  /*08f0*/  LDS R26, [R5+-0x1c] ;  /* 0xffffe400051a7984 */ /* 0x000ee80000000800 */
[----:B------:R-:W5:Y:S04]  /*0900*/  LDG.E R17, desc[UR8][R2.64+-0x4] ;  /* 0xfffffc0802117981 */ /* 0x000f68000c1e1900 */
[----:B------:R-:W-:Y:S04]  /*0910*/  LDS R27, [R5+-0x14] ;  /* 0xffffec00051b7984 */ /* 0x000fe80000000800 */
[----:B------:R-:W-:Y:S01]  /*0920*/  LDS R28, [R5+0x4] ;  /* 0x00000400051c7984 */ /* 0x000fe20000000800 */
[----:B--2---:R-:W-:-:S03]  /*0930*/  FFMA R23, R24, R23, R13 ;  /* 0x0000001718177223 */ /* 0x004fc6000000000d */
[----:B------:R-:W4:Y:S01]  /*0940*/  LDS R24, [R5+-0x18] ;  /* 0xffffe80005187984 */ /* 0x000f220000000800 */
[----:B---3--:R-:W-:-:S03]  /*0950*/  FFMA R25, R26, R25, R23 ;  /* 0x000000191a197223 */ /* 0x008fc60000000017 */
[----:B------:R-:W2:Y:S04]  /*0960*/  LDG.E R13, desc[UR8][R2.64] ;  /* 0x00000008020d7981 */ /* 0x000ea8000c1e1900 */
[----:B------:R-:W0:Y:S01]  /*0970*/  LDS R23, [R5+-0x10] ;  /* 0xfffff00005177984 */ /* 0x000e220000000800 */
[----:B----4-:R-:W-:-:S03]  /*0980*/  FFMA R26, R24, R20, R25 ;  /* 0x00000014181a7223 */ /* 0x010fc60000000019 */
[----:B------:R-:W3:Y:S01]  /*0990*/  LDG.E R20, desc[UR8][R2.64+0x4] ;  /* 0x0000040802147981 */ /* 0x000ee2000c1e1900 */
[----:B-----5:R-:W-:-:S03]  /*09a0*/  FFMA R26, R27, R21, R26 ;  /* 0x000000151b1a7223 */ /* 0x020fc6000000001a */
[----:B------:R-:W1:Y:S04]  /*09b0*/  LDS R24, [R5+-0xc] ;  /* 0xfffff40005187984 */ /* 0x000e680000000800 */
[----:B------:R-:W4:Y:S01]  /*09c0*/  LDG.E R21, desc[UR8][R2.64+0x8] ;  /* 0x0000080802157981 */ /* 0x000f22000c1e1900 */
[----:B0-----:R-:W-:-:S03]  /*09d0*/  FFMA R27, R23, R22, R26 ;  /* 0x00000016171b7223 */ /* 0x001fc6000000001a */
[----:B------:R-:W0:Y:S04]  /*09e0*/  LDS R25, [R5+-0x8] ;  /* 0xfffff80005197984 */ /* 0x000e280000000800 */
[----:B------:R-:W5:Y:S04]  /*09f0*/  LDG.E R22, desc[UR8][R2.64+0xc] ;  /* 0x00000c0802167981 */ /* 0x000f68000c1e1900 */
[----:B------:R-:W5:Y:S01]  /*0a00*/  LDG.E R23, desc[UR8][R2.64+0x10] ;  /* 0x0000100802177981 */ /* 0x000f62000c1e1900 */
[----:B-1----:R-:W-:-:S03]  /*0a10*/  FFMA R26, R24, R19, R27 ;  /* 0x00000013181a7223 */ /* 0x002fc6000000001b */
[----:B------:R-:W5:Y:S04]  /*0a20*/  LDG.E R24, desc[UR8][R2.64+0x14] ;  /* 0x0000140802187981 */ /* 0x000f68000c1e1900 */
[----:B------:R-:W5:Y:S01]  /*0a30*/  LDG.E R19, desc[UR8][R2.64+0x18] ;  /* 0x0000180802137981 */ /* 0x000f62000c1e1900 */
[----:B0-----:R-:W-:-:S03]  /*0a40*/  FFMA R26, R25, R18, R26 ;  /* 0x00000012191a7223 */ /* 0x001fc6000000001a */
[----:B------:R0:W5:Y:S01]  /*0a50*/  LDG.E R18, desc[UR8][R2.64+0x1c] ;  /* 0x00001c0802127981 */ /* 0x000162000c1e1900 */
[----:B------:R-:W-:-:S03]  /*0a60*/  IADD3 R14, PT, PT, R14, 0x10, RZ ;  /* 0x000000100e0e7810 */ /* 0x000fc60007ffe0ff */
[----:B------:R-:W1:Y:S01]  /*0a70*/  LDS R25, [R5+-0x4] ;  /* 0xfffffc0005197984 */ /* 0x000e620000000800 */
[----:B------:R-:W-:Y:S02]  /*0a80*/  ISETP.NE.AND P2, PT, R14, RZ, PT ;  /* 0x000000ff0e00720c */ /* 0x000fe40003f45270 */
[----:B0-----:R-:W-:-:S05]  /*0a90*/  IADD3 R2, P3, PT, R2, 0x40, RZ ;  /* 0x0000004002027810 */ /* 0x001fca0007f7e0ff */
[----:B------:R-:W-:Y:S02]  /*0aa0*/  IMAD.X R3, RZ, RZ, R3, P3 ;  /* 0x000000ffff037224 */ /* 0x000fe400018e0603 */
[----:B-1----:R-:W-:Y:S02]  /*0ab0*/  FFMA R26, R25, R17, R26 ;  /* 0x00000011191a7223 */ /* 0x002fe4000000001a */
[----:B------:R-:W2:Y:S04]  /*0ac0*/  LDS R17, [R5] ;  /* 0x0000000005117984 */ /* 0x000ea80000000800 */
[----:B------:R-:W4:Y:S01]  /*0ad0*/  LDS R25, [R5+0x8] ;  /* 0x0000080005197984 */ /* 0x000f220000000800 */
[----:B--2---:R-:W-:-:S03]  /*0ae0*/  FFMA R17, R17, R13, R26 ;  /* 0x0000000d11117223 */ /* 0x004fc6000000001a */
[----:B------:R-:W5:Y:S04]  /*0af0*/  LDS R13, [R5+0xc] ;  /* 0x00000c00050d7984 */ /* 0x000f680000000800 */
[----:B------:R-:W-:Y:S01]  /*0b00*/  LDS R26, [R5+0x18] ;  /* 0x00001800051a7984 */ /* 0x000fe20000000800 */
[----:B---3--:R-:W-:-:S03]  /*0b10*/  FFMA R28, R28, R20, R17 ;  /* 0x000000141c1c7223 */ /* 0x008fc60000000011 */
[----:B------:R-:W0:Y:S04]  /*0b20*/  LDS R20, [R5+0x10] ;  /* 0x0000100005147984 */ /* 0x000e280000000800 */
[----:B------:R-:W1:Y:S01]  /*0b30*/  LDS R17, [R5+0x14] ;  /* 0x0000140005117984 */ /* 0x000e620000000800 */
[----:B----4-:R-:W-:-:S03]  /*0b40*/  FFMA R28, R25, R21, R28 ;  /* 0x00000015191c7223 */ /* 0x010fc6000000001c */
[----:B------:R2:W3:Y:S01]  /*0b50*/  LDS R21, [R5+0x1c] ;  /* 0x00001c0005157984 */ /* 0x0004e20000000800 */
[----:B-----5:R-:W-:Y:S01]  /*0b60*/  FFMA R13, R13, R22, R28 ;  /* 0x000000160d0d7223 */ /* 0x020fe2000000001c */
[----:B--2---:R-:W-:-:S03]  /*0b70*/  IADD3 R5, PT, PT, R5, 0x40, RZ ;  /* 0x0000004005057810 */ /* 0x004fc60007ffe0ff */
[----:B0-----:R-:W-:-:S04]  /*0b80*/  FFMA R20, R20, R23, R13 ;  /* 0x0000001714147223 */ /* 0x001fc8000000000d */
[----:B-1----:R-:W-:-:S04]  /*0b90*/  FFMA R17, R17, R24, R20 ;  /* 0x0000001811117223 */ /* 0x002fc80000000014 */
[----:B------:R-:W-:-:S04]  /*0ba0*/  FFMA R26, R26, R19, R17 ;  /* 0x000000131a1a7223 */ /* 0x000fc80000000011 */
[----:B---3--:R-:W-:Y:S01]  /*0bb0*/  FFMA R13, R21, R18, R26 ;  /* 0x00000012150d7223 */ /* 0x008fe2000000001a */
[----:B------:R-:W-:Y:S06]  /*0bc0*/  @P2 BRA `(.L_x_5) ;  /* 0xfffffffc00282947 */ /* 0x000fec000383ffff */
[----:B------:R-:W-:-:S07]  /*0bd0*/  IMAD.MOV.U32 R14, RZ, RZ, R8 ;  /* 0x000000ffff0e7224 */ /* 0x000fce00078e0008 */
.L_x_4:
[----:B------:R-:W-:-:S13]  /*0be0*/  ISETP.NE.AND P2, PT, R15, RZ, PT ;  /* 0x000000ff0f00720c */ /* 0x000fda0003f45270 */
[----:B------:R-:W-:Y:S05]  /*0bf0*/  @!P2 BRA `(.L_x_6) ;  /* 0x000000040068a947 */ /* 0x000fea0003800000 */
[----:B------:R-:W0:Y:S01]  /*0c00*/  S2R R3, SR_CgaCtaId ;  /* 0x0000000000037919 */ /* 0x000e220000008800 */
[----:B------:R-:W-:Y:S02]  /*0c10*/  MOV R2, 0x400 ;  /* 0x0000040000027802 */ /* 0x000fe40000000f00 */
[----:B------:R-:W-:Y:S02]  /*0c20*/  ISETP.NE.AND P2, PT, R16, RZ, PT ;  /* 0x000000ff1000720c */ /* 0x000fe40003f45270 */
[----:B0-----:R-:W-:-:S05]  /*0c30*/  LEA R3, R3, R2, 0x18 ;  /* 0x0000000203037211 */ /* 0x001fca00078ec0ff */
[----:B------:R-:W-:Y:S01]  /*0c40*/  IMAD R17, R4, 0xfc, R3 ;  /* 0x000000fc04117824 */ /* 0x000fe200078e0203 */
[----:B------:R-:W-:Y:S06]  /*0c50*/  @!P1 BRA `(.L_x_7) ;  /* 0x00000000008c9947 */ /* 0x000fec0003800000 */
[----:B------:R-:W0:Y:S01]  /*0c60*/  LDC.64 R4, c[0x0][0x388] ;  /* 0x0000e200ff047b82 */ /* 0x000e220000000a00 */
[C---:B------:R-:W-:Y:S02]  /*0c70*/  IADD3 R19, PT, PT, R14.reuse, UR10, RZ ;  /* 0x0000000a0e137c10 */ /* 0x040fe4000fffe0ff */
[----:B------:R-:W-:-:S05]  /*0c80*/  IADD3 R18, P3, PT, R14, UR10, RZ ;  /* 0x0000000a0e127c10 */ /* 0x000fca000ff7e0ff */
[----:B------:R-:W1:Y:S01]  /*0c90*/  LDC.64 R2, c[0x0][0x388] ;  /* 0x0000e200ff027b82 */ /* 0x000e620000000a00 */
[----:B0-----:R-:W-:-:S04]  /*0ca0*/  IMAD.WIDE.U32 R4, R19, 0x4, R4 ;  /* 0x0000000413047825 */ /* 0x001fc800078e0004 */
[----:B------:R-:W-:Y:S02]  /*0cb0*/  IMAD.X R19, RZ, RZ, RZ, P3 ;  /* 0x000000ffff137224 */ /* 0x000fe400018e06ff */
[----:B------:R0:W2:Y:S01]  /*0cc0*/  LDG.E R4, desc[UR8][R4.64] ;  /* 0x0000000804047981 */ /* 0x0000a2000c1e1900 */
[----:B-1----:R-:W-:-:S04]  /*0cd0*/  LEA R2, P3, R18, R2, 0x2 ;  /* 0x0000000212027211 */ /* 0x002fc800078610ff */
[----:B------:R-:W-:-:S05]  /*0ce0*/  LEA.HI.X R3, R18, R3, R19, 0x2, P3 ;  /* 0x0000000312037211 */ /* 0x000fca00018f1413 */
[----:B------:R-:W3:Y:S04]  /*0cf0*/  LDG.E R24, desc[UR8][R2.64+0x4] ;  /* 0x0000040802187981 */ /* 0x000ee8000c1e1900 */
[----:B------:R-:W4:Y:S04]  /*0d00*/  LDG.E R20, desc[UR8][R2.64+0x8] ;  /* 0x0000080802147981 */ /* 0x000f28000c1e1900 */
[----:B------:R-:W5:Y:S04]  /*0d10*/  LDG.E R18, desc[UR8][R2.64+0xc] ;  /* 0x00000c0802127981 */ /* 0x000f68000c1e1900 */
[----:B------:R-:W5:Y:S04]  /*0d20*/  LDG.E R22, desc[UR8][R2.64+0x10] ;  /* 0x0000100802167981 */ /* 0x000f68000c1e1900 */
[----:B------:R-:W5:Y:S04]  /*0d30*/  LDG.E R21, desc[UR8][R2.64+0x14] ;  /* 0x0000140802157981 */ /* 0x000f68000c1e1900 */
[----:B------:R-:W5:Y:S04]  /*0d40*/  LDG.E R19, desc[UR8][R2.64+0x18] ;  /* 0x0000180802137981 */ /* 0x000f68000c1e1900 */
[----:B------:R1:W5:Y:S01]  /*0d50*/  LDG.E R23, desc[UR8][R2.64+0x1c] ;  /* 0x00001c0802177981 */ /* 0x000362000c1e1900 */
[----:B------:R-:W-:-:S05]  /*0d60*/  IADD3 R26, PT, PT, R14, R7, RZ ;  /* 0x000000070e1a7210 */ /* 0x000fca0007ffe0ff */
[----:B------:R-:W-:-:S05]  /*0d70*/  IMAD R25, R26, 0x4, R17 ;  /* 0x000000041a197824 */ /* 0x000fca00078e0211 */
[----:B------:R-:W2:Y:S04]  /*0d80*/  LDS R26, [R25] ;  /* 0x00000000191a7984 */ /* 0x000ea80000000800 */
[----:B------:R-:W3:Y:S04]  /*0d90*/  LDS R28, [R25+0x4] ;  /* 0x00000400191c7984 */ /* 0x000ee80000000800 */
[----:B0-----:R-:W4:Y:S04]  /*0da0*/  LDS R5, [R25+0x8] ;  /* 0x0000080019057984 */ /* 0x001f280000000800 */
[----:B------:R-:W5:Y:S04]  /*0db0*/  LDS R27, [R25+0xc] ;  /* 0x00000c00191b7984 */ /* 0x000f680000000800 */
[----:B-1----:R-:W-:Y:S01]  /*0dc0*/  LDS R2, [R25+0x18] ;  /* 0x0000180019027984 */ /* 0x002fe20000000800 */
[----:B------:R-:W-:Y:S01]  /*0dd0*/  IADD3 R14, PT, PT, R14, 0x8, RZ ;  /* 0x000000080e0e7810 */ /* 0x000fe20007ffe0ff */
[----:B--2---:R-:W-:-:S02]  /*0de0*/  FFMA R29, R26, R4, R13 ;  /* 0x000000041a1d7223 */ /* 0x004fc4000000000d */
[----:B------:R-:W0:Y:S04]  /*0df0*/  LDS R13, [R25+0x10] ;  /* 0x00001000190d7984 */ /* 0x000e280000000800 */
[----:B------:R-:W-:Y:S01]  /*0e00*/  LDS R4, [R25+0x1c] ;  /* 0x00001c0019047984 */ /* 0x000fe20000000800 */
[----:B---3--:R-:W-:-:S03]  /*0e10*/  FFMA R24, R28, R24, R29 ;  /* 0x000000181c187223 */ /* 0x008fc6000000001d */
[----:B------:R-:W1:Y:S01]  /*0e20*/  LDS R29, [R25+0x14] ;  /* 0x00001400191d7984 */ /* 0x000e620000000800 */
[----:B----4-:R-:W-:-:S04]  /*0e30*/  FFMA R20, R5, R20, R24 ;  /* 0x0000001405147223 */ /* 0x010fc80000000018 */
[----:B-----5:R-:W-:-:S04]  /*0e40*/  FFMA R18, R27, R18, R20 ;  /* 0x000000121b127223 */ /* 0x020fc80000000014 */
[----:B0-----:R-:W-:-:S04]  /*0e50*/  FFMA R18, R13, R22, R18 ;  /* 0x000000160d127223 */ /* 0x001fc80000000012 */
[----:B-1----:R-:W-:-:S04]  /*0e60*/  FFMA R21, R29, R21, R18 ;  /* 0x000000151d157223 */ /* 0x002fc80000000012 */
[----:B------:R-:W-:-:S04]  /*0e70*/  FFMA R19, R2, R19, R21 ;  /* 0x0000001302137223 */ /* 0x000fc80000000015 */
[----:B------:R-:W-:-:S07]  /*0e80*/  FFMA R13, R4, R23, R19 ;  /* 0x00000017040d7223 */ /* 0x000fce0000000013 */
.L_x_7:
[----:B------:R-:W-:Y:S05]  /*0e90*/  @!P2 BRA `(.L_x_6) ;  /* 0x0000000000c0a947 */ /* 0x000fea0003800000 */
[----:B------:R-:W-:Y:S01]  /*0ea0*/  ISETP.NE.AND P2, PT, R10, RZ, PT ;  /* 0x000000ff0a00720c */ /* 0x000fe20003f45270 */
[----:B------:R-:W-:-:S12]  /*0eb0*/  @!P0 BRA `(.L_x_8) ;  /* 0x00000000005c8947 */ /* 0x000fd80003800000 */
[----:B------:R-:W0:Y:S01]  /*0ec0*/  LDC.64 R4, c[0x0][0x388] ;  /* 0x0000e200ff047b82 */ /* 0x000e220000000a00 */
[C---:B------:R-:W-:Y:S01]  /*0ed0*/  IADD3 R18, P3, PT, R14.reuse, UR10, RZ ;  /* 0x0000000a0e127c10 */ /* 0x040fe2000ff7e0ff */
[----:B------:R-:W-:-:S03]  /*0ee0*/  VIADD R19, R14, UR10 ;  /* 0x0000000a0e137c36 */ /* 0x000fc60008000000 */
[----:B------:R-:W-:-:S03]  /*0ef0*/  IADD3.X R20, PT, PT, RZ, RZ, RZ, P3, !PT ;  /* 0x000000ffff147210 */ /* 0x000fc60001ffe4ff */
[----:B------:R-:W1:Y:S01]  /*0f00*/  LDC.64 R2, c[0x0][0x388] ;  /* 0x0000e200ff027b82 */ /* 0x000e620000000a00 */
[----:B0-----:R-:W-:-:S06]  /*0f10*/  IMAD.WIDE.U32 R4, R19, 0x4, R4 ;  /* 0x0000000413047825 */ /* 0x001fcc00078e0004 */
[----:B------:R-:W2:Y:S01]  /*0f20*/  LDG.E R4, desc[UR8][R4.64] ;  /* 0x0000000804047981 */ /* 0x000ea2000c1e1900 */
[----:B-1----:R-:W-:-:S04]  /*0f30*/  LEA R2, P3, R18, R2, 0x2 ;  /* 0x0000000212027211 */ /* 0x002fc800078610ff */
[----:B------:R-:W-:-:S05]  /*0f40*/  LEA.HI.X R3, R18, R3, R20, 0x2, P3 ;  /* 0x0000000312037211 */ /* 0x000fca00018f1414 */
[----:B------:R-:W3:Y:S04]  /*0f50*/  LDG.E R21, desc[UR8][R2.64+0x4] ;  /* 0x0000040802157981 */ /* 0x000ee8000c1e1900 */
[----:B------:R-:W4:Y:S04]  /*0f60*/  LDG.E R23, desc[UR8][R2.64+0x8] ;  /* 0x0000080802177981 */ /* 0x000f28000c1e1900 */
[----:B------:R-:W5:Y:S01]  /*0f70*/  LDG.E R25, desc[UR8][R2.64+0xc] ;  /* 0x00000c0802197981 */ /* 0x000f62000c1e1900 */
[----:B------:R-:W-:-:S05]  /*0f80*/  IMAD.IADD R18, R14, 0x1, R7 ;  /* 0x000000010e127824 */ /* 0x000fca00078e0207 */
[----:B------:R-:W-:-:S05]  /*0f90*/  LEA R18, R18, R17, 0x2 ;  /* 0x0000001112127211 */ /* 0x000fca00078e10ff */
[----:B------:R-:W2:Y:S04]  /*0fa0*/  LDS R20, [R18] ;  /* 0x0000000012147984 */ /* 0x000ea80000000800 */
[----:B------:R-:W3:Y:S04]  /*0fb0*/  LDS R19, [R18+0x4] ;  /* 0x0000040012137984 */ /* 0x000ee80000000800 */
[----:B------:R-:W4:Y:S04]  /*0fc0*/  LDS R22, [R18+0x8] ;  /* 0x0000080012167984 */ /* 0x000f280000000800 */
[----:B------:R-:W5:Y:S01]  /*0fd0*/  LDS R24, [R18+0xc] ;  /* 0x00000c0012187984 */ /* 0x000f620000000800 */
[----:B------:R-:W-:-:S02]  /*0fe0*/  VIADD R14, R14, 0x4 ;  /* 0x000000040e0e7836 */ /* 0x000fc40000000000 */
[----:B--2---:R-:W-:-:S04]  /*0ff0*/  FFMA R20, R20, R4, R13 ;  /* 0x0000000414147223 */ /* 0x004fc8000000000d */
[----:B---3--:R-:W-:-:S04]  /*1000*/  FFMA R19, R19, R21, R20 ;  /* 0x0000001513137223 */ /* 0x008fc80000000014 */
[----:B----4-:R-:W-:-:S04]  /*1010*/  FFMA R19, R22, R23, R19 ;  /* 0x0000001716137223 */ /* 0x010fc80000000013 */
[----:B-----5:R-:W-:-:S07]  /*1020*/  FFMA R13, R24, R25, R19 ;  /* 0x00000019180d7223 */ /* 0x020fce0000000013 */
.L_x_8:
[----:B------:R-:W-:Y:S05]  /*1030*/  @!P2 BRA `(.L_x_6) ;  /* 0x000000000058a947 */ /* 0x000fea0003800000 */
[----:B------:R-:W0:Y:S01]  /*1040*/  LDC.64 R2, c[0x0][0x388] ;  /* 0x0000e200ff027b82 */ /* 0x000e220000000a00 */
[----:B------:R-:W-:-:S05]  /*1050*/  IADD3 R5, PT, PT, R14, UR10, RZ ;  /* 0x0000000a0e057c10 */ /* 0x000fca000fffe0ff */
[----:B0-----:R-:W-:-:S06]  /*1060*/  IMAD.WIDE.U32 R2, R5, 0x4, R2 ;  /* 0x0000000405027825 */ /* 0x001fcc00078e0002 */
[----:B------:R-:W2:Y:S01]  /*1070*/  LDG.E R2, desc[UR8][R2.64] ;  /* 0x0000000802027981 */ /* 0x000ea2000c1e1900 */
[----:B------:R-:W-:Y:S01]  /*1080*/  IMAD.IADD R4, R7, 0x1, R14 ;  /* 0x0000000107047824 */ /* 0x000fe200078e020e */
[----:B------:R-:W-:-:S04]  /*1090*/  ISETP.NE.AND P2, PT, R10, 0x1, PT ;  /* 0x000000010a00780c */ /* 0x000fc80003f45270 */
[----:B------:R-:W-:-:S05]  /*10a0*/  LEA R18, R4, R17, 0x2 ;  /* 0x0000001104127211 */ /* 0x000fca00078e10ff */
[----:B------:R-:W2:Y:S02]  /*10b0*/  LDS R4, [R18] ;  /* 0x0000000012047984 */ /* 0x000ea40000000800 */
[----:B--2---:R-:W-:Y:S02]  /*10c0*/  FFMA R13, R4, R2, R13 ;  /* 0x00000002040d7223 */ /* 0x004fe4000000000d */
[----:B------:R-:W-:Y:S05]  /*10d0*/  @!P2 BRA `(.L_x_6) ;  /* 0x000000000030a947 */ /* 0x000fea0003800000 */
[----:B------:R-:W0:Y:S01]  /*10e0*/  LDC.64 R2, c[0x0][0x388] ;  /* 0x0000e200ff027b82 */ /* 0x000e220000000a00 */
[----:B------:R-:W-:-:S05]  /*10f0*/  IADD3 R4, P2, PT, R14, UR10, RZ ;  /* 0x0000000a0e047c10 */ /* 0x000fca000ff5e0ff */
[----:B------:R-:W-:Y:S01]  /*1100*/  IMAD.X R5, RZ, RZ, RZ, P2 ;  /* 0x000000ffff057224 */ /* 0x000fe200010e06ff */
[----:B------:R-:W-:-:S13]  /*1110*/  ISETP.NE.AND P2, PT, R10, 0x2, PT ;  /* 0x000000020a00780c */ /* 0x000fda0003f45270 */
[----:B------:R-:W-:Y:S01]  /*1120*/  @P2 LDS R14, [R18+0x8] ;  /* 0x00000800120e2984 */ /* 0x000fe20000000800 */
[----:B0-----:R-:W-:-:S04]  /*1130*/  LEA R2, P3, R4, R2, 0x2 ;  /* 0x0000000204027211 */ /* 0x001fc800078610ff */
[----:B------:R-:W-:Y:S02]  /*1140*/  LEA.HI.X R3, R4, R3, R5, 0x2, P3 ;  /* 0x0000000304037211 */ /* 0x000fe400018f1405 */
[----:B------:R-:W0:Y:S04]  /*1150*/  LDS R4, [R18+0x4] ;  /* 0x0000040012047984 */ /* 0x000e280000000800 */
[----:B------:R-:W0:Y:S04]  /*1160*/  LDG.E R5, desc[UR8][R2.64+0x4] ;  /* 0x0000040802057981 */ /* 0x000e28000c1e1900 */
[----:B------:R-:W2:Y:S01]  /*1170*/  @P2 LDG.E R17, desc[UR8][R2.64+0x8] ;  /* 0x0000080802112981 */ /* 0x000ea2000c1e1900 */
[----:B0-----:R-:W-:-:S04]  /*1180*/  FFMA R13, R4, R5, R13 ;  /* 0x00000005040d7223 */ /* 0x001fc8000000000d */
[----:B--2---:R-:W-:-:S07]  /*1190*/  @P2 FFMA R13, R14, R17, R13 ;  /* 0x000000110e0d2223 */ /* 0x004fce000000000d */
.L_x_6:
[----:B------:R-:W-:Y:S05]  /*11a0*/  BRA.U UP0, `(.L_x_9) ;  /* 0xfffffff500707547 */ /* 0x000fea000b83ffff */
.L_x_3:
[----:B------:R-:W2:Y:S01]  /*11b0*/  LDCU.64 UR4, c[0x0][0x398] ;  /* 0x00007300ff0477ac */ /* 0x000ea20008000a00 */
[----:B------:R-:W-:Y:S01]  /*11c0*/  LEA R0, R9, R0, 0x5 ;  /* 0x0000000009007211 */ /* 0x000fe200078e28ff */
[----:B------:R-:W-:-:S03]  /*11d0*/  IMAD R7, R6, 0x20, R7 ;  /* 0x0000002006077824 */ /* 0x000fc600078e0207 */
[----:B--2---:R-:W-:-:S04]  /*11e0*/  ISETP.GE.AND P0, PT, R0, UR5, PT ;  /* 0x0000000500007c0c */ /* 0x004fc8000bf06270 */
[----:B------:R-:W-:-:S13]  /*11f0*/  ISETP.GE.OR P0, PT, R7, UR4, P0 ;  /* 0x0000000407007c0c */ /* 0x000fda0008706670 */
[----:B01----:R-:W0:Y:S01]  /*1200*/  @!P0 LDC.64 R2, c[0x0][0x390] ;  /* 0x0000e400ff028b82 */ /* 0x003e220000000a00 */
[----:B------:R-:W-:-:S04]  /*1210*/  @!P0 IMAD R7, R0, UR4, R7 ;  /* 0x0000000400078c24 */ /* 0x000fc8000f8e0207 */
[----:B0-----:R-:W-:-:S05]  /*1220*/  @!P0 IMAD.WIDE R2, R7, 0x4, R2 ;  /* 0x0000000407028825 */ /* 0x001fca00078e0202 */
[----:B------:R-:W-:Y:S01]  /*1230*/  @!P0 STG.E desc[UR8][R2.64], R13 ;  /* 0x0000000d02008986 */ /* 0x000fe2000c101908 */
[----:B------:R-:W-:Y:S06]  /*1240*/  BAR.SYNC.DEFER_BLOCKING 0x0 ;  /* 0x0000000000007b1d */ /* 0x000fec0000010000 */
[----:B------:R-:W-:Y:S05]  /*1250*/  EXIT ;  /* 0x000000000000794d */ /* 0x000fea0003800000 */
.L_x_10:
[----:B------:R-:W-:-:S00]  /*1260*/  BRA `(.L_x_10) ;  /* 0xfffffffc00fc7947 */ /* 0x000fc0000383ffff */
[----:B------:R-:W-:-:S00]  /*1270*/  NOP ;  /* 0x0000000000007918 */ /* 0x000fc00000000000 */
        /* <DEDUP_REMOVED lines=8> */
.L_x_20:


//--------------------- .text._Z19conv2D_basic_kernelPKfS0_Pfiii --------------------------
	.section	.text._Z19conv2D_basic_kernelPKfS0_Pfiii,"ax",@progbits
	.align	128
        .global         _Z19conv2D_basic_kernelPKfS0_Pfiii
        .type           _Z19conv2D_basic_kernelPKfS0_Pfiii,@function
        .size           _Z19conv2D_basic_kernelPKfS0_Pfiii,(.L_x_21 - _Z19conv2D_basic_kernelPKfS0_Pfiii)
        .other          _Z19conv2D_basic_kernelPKfS0_Pfiii,@"STO_CUDA_ENTRY STV_DEFAULT"
_Z19conv2D_basic_kernelPKfS0_Pfiii:
.text._Z19conv2D_basic_kernelPKfS0_Pfiii:
[----:B------:R-:W-:Y:S01]  /*0000*/  LDC R1, c[0x0][0x37c] ;  /* 0x0000df00ff017b82 */ /* 0x000fe20000000800 */
[----:B------:R-:W0:Y:S07]  /*0010*/  S2R R5, SR_TID.Y ;  /* 0x0000000000057919 */ /* 0x000e2e0000002200 */
[----:B------:R-:W1:Y:S01]  /*0020*/  LDC R3, c[0x0][0x360] ;  /* 0x0000d800ff037b82 */ /* 0x000e620000000800 */
[----:B------:R-:W2:Y:S01]  /*0030*/  LDCU.64 UR6, c[0x0][0x398] ;  /* 0x00007300ff0677ac */ /* 0x000ea20008000a00 */
[----:B------:R-:W1:Y:S06]  /*0040*/  S2R R2, SR_TID.X ;  /* 0x0000000000027919 */ /* 0x000e6c0000002100 */
[----:B------:R-:W0:Y:S08]  /*0050*/  S2UR UR5, SR_CTAID.Y ;  /* 0x00000000000579c3 */ /* 0x000e300000002600 */
[----:B------:R-:W0:Y:S08]  /*0060*/  LDC R0, c[0x0][0x364] ;  /* 0x0000d900ff007b82 */ /* 0x000e300000000800 */
[----:B------:R-:W1:Y:S01]  /*0070*/  S2UR UR4, SR_CTAID.X ;  /* 0x00000000000479c3 */ /* 0x000e620000002500 */
[----:B0-----:R-:W-:-:S05]  /*0080*/  IMAD R0, R0, UR5, R5 ;  /* 0x0000000500007c24 */ /* 0x001fca000f8e0205 */
[----:B--2---:R-:W-:Y:S01]  /*0090*/  ISETP.GE.AND P0, PT, R0, UR7, PT ;  /* 0x0000000700007c0c */ /* 0x004fe2000bf06270 */
[----:B-1----:R-:W-:-:S05]  /*00a0*/  IMAD R3, R3, UR4, R2 ;  /* 0x0000000403037c24 */ /* 0x002fca000f8e0202 */
[----:B------:R-:W-:-:S13]  /*00b0*/  ISETP.GE.OR P0, PT, R3, UR6, P0 ;  /* 0x0000000603007c0c */ /* 0x000fda0008706670 */
[----:B------:R-:W-:Y:S05]  /*00c0*/  @P0 EXIT ;  /* 0x000000000000094d */ /* 0x000fea0003800000 */
[----:B------:R-:W0:Y:S01]  /*00d0*/  LDCU UR5, c[0x0][0x3a0] ;  /* 0x00007400ff0577ac */ /* 0x000e220008000800 */
[----:B------:R-:W-:Y:S01]  /*00e0*/  IMAD.MOV.U32 R2, RZ, RZ, RZ ;  /* 0x000000ffff027224 */ /* 0x000fe200078e00ff */
[----:B------:R-:W1:Y:S01]  /*00f0*/  LDCU.64 UR10, c[0x0][0x358] ;  /* 0x00006b00ff0a77ac */ /* 0x000e620008000a00 */
[----:B0-----:R-:W-:-:S09]  /*0100*/  UISETP.GE.AND UP0, UPT, UR5, 0x1, UPT ;  /* 0x000000010500788c */ /* 0x001fd2000bf06270 */
[----:B-1----:R-:W-:Y:S05]  /*0110*/  BRA.U !UP0, `(.L_x_11) ;  /* 0x0000000908f87547 */ /* 0x002fea000b800000 */
[----:B------:R-:W-:Y:S01]  /*0120*/  ULOP3.LUT UR6, UR5, 0x7, URZ, 0xc0, !UPT ;  /* 0x0000000705067892 */ /* 0x000fe2000f8ec0ff */
[----:B------:R-:W-:Y:S01]  /*0130*/  IMAD.MOV.U32 R2, RZ, RZ, RZ ;  /* 0x000000ffff027224 */ /* 0x000fe200078e00ff */
[----:B------:R-:W-:Y:S02]  /*0140*/  USHF.R.U32.HI UR4, URZ, 0x1, UR5 ;  /* 0x00000001ff047899 */ /* 0x000fe40008011605 */
[----:B------:R-:W-:Y:S02]  /*0150*/  UIADD3 UR7, UPT, UPT, UR6, -0x1, URZ ;  /* 0xffffffff06077890 */ /* 0x000fe4000fffe0ff */
[----:B------:R-:W-:Y:S02]  /*0160*/  ULOP3.LUT UR8, UR5, 0x3, URZ, 0xc0, !UPT ;  /* 0x0000000305087892 */ /* 0x000fe4000f8ec0ff */
[----:B------:R-:W-:Y:S01]  /*0170*/  VIADD R18, R0, -UR4 ;  /* 0x8000000400127c36 */ /* 0x000fe20008000000 */
[----:B------:R-:W-:Y:S01]  /*0180*/  ULOP3.LUT UR5, UR5, 0x7ffffff8, URZ, 0xc0, !UPT ;  /* 0x7ffffff805057892 */ /* 0x000fe2000f8ec0ff */
[----:B------:R-:W-:Y:S01]  /*0190*/  VIADD R4, R3, -UR4 ;  /* 0x8000000403047c36 */ /* 0x000fe20008000000 */
[----:B------:R-:W-:Y:S01]  /*01a0*/  UISETP.GE.U32.AND UP1, UPT, UR7, 0x3, UPT ;  /* 0x000000030700788c */ /* 0x000fe2000bf26070 */
[----:B------:R-:W-:-:S10]  /*01b0*/  UMOV UR4, URZ ;  /* 0x000000ff00047c82 */ /* 0x000fd40008000000 */
.L_x_18:
[----:B------:R-:W0:Y:S01]  /*01c0*/  LDCU UR9, c[0x0][0x3a0] ;  /* 0x00007400ff0977ac */ /* 0x000e220008000800 */
[----:B------:R-:W-:Y:S02]  /*01d0*/  VIADD R5, R18, UR4 ;  /* 0x0000000412057c36 */ /* 0x000fe40008000000 */
[----:B------:R-:W-:Y:S01]  /*01e0*/  IMAD.MOV.U32 R7, RZ, RZ, RZ ;  /* 0x000000ffff077224 */ /* 0x000fe200078e00ff */
[----:B------:R-:W1:Y:S01]  /*01f0*/  LDCU UR12, c[0x0][0x39c] ;  /* 0x00007380ff0c77ac */ /* 0x000e620008000800 */
[----:B0-----:R-:W-:Y:S02]  /*0200*/  UISETP.GE.U32.AND UP2, UPT, UR9, 0x8, UPT ;  /* 0x000000080900788c */ /* 0x001fe4000bf46070 */
[----:B------:R-:W-:Y:S01]  /*0210*/  UIMAD UR7, UR4, UR9, URZ ;  /* 0x00000009040772a4 */ /* 0x000fe2000f8e02ff */
[----:B-1----:R-:W-:Y:S01]  /*0220*/  ISETP.GE.AND P0, PT, R5, UR12, PT ;  /* 0x0000000c05007c0c */ /* 0x002fe2000bf06270 */
[----:B------:R-:W-:-:S03]  /*0230*/  UIADD3 UR4, UPT, UPT, UR4, 0x1, URZ ;  /* 0x0000000104047890 */ /* 0x000fc6000fffe0ff */
[----:B------:R-:W-:Y:S01]  /*0240*/  ISETP.GT.AND P0, PT, R5, -0x1, !P0 ;  /* 0xffffffff0500780c */ /* 0x000fe20004704270 */
[----:B------:R-:W-:Y:S01]  /*0250*/  UISETP.NE.AND UP0, UPT, UR4, UR9, UPT ;  /* 0x000000090400728c */ /* 0x000fe2000bf05270 */
[----:B------:R-:W-:Y:S11]  /*0260*/  BRA.U !UP2, `(.L_x_12) ;  /* 0x000000050a247547 */ /* 0x000ff6000b800000 */
[----:B------:R-:W0:Y:S01]  /*0270*/  LDC.64 R6, c[0x0][0x380] ;  /* 0x0000e000ff067b82 */ /* 0x000e220000000a00 */
[----:B------:R-:W-:Y:S01]  /*0280*/  IMAD.MOV.U32 R15, RZ, RZ, RZ ;  /* 0x000000ffff0f7224 */ /* 0x000fe200078e00ff */
[----:B------:R-:W1:Y:S06]  /*0290*/  LDCU UR9, c[0x0][0x398] ;  /* 0x00007300ff0977ac */ /* 0x000e6c0008000800 */
[----:B------:R-:W2:Y:S02]  /*02a0*/  LDC.64 R8, c[0x0][0x388] ;  /* 0x0000e200ff087b82 */ /* 0x000ea40000000a00 */
.L_x_13:
[----:B------:R-:W-:Y:S01]  /*02b0*/  IMAD.IADD R14, R4, 0x1, R15 ;  /* 0x00000001040e7824 */ /* 0x000fe200078e020f */
[----:B------:R-:W-:-:S03]  /*02c0*/  IADD3 R19, P2, PT, R15, UR7, RZ ;  /* 0x000000070f137c10 */ /* 0x000fc6000ff5e0ff */
[----:B-1----:R-:W-:Y:S01]  /*02d0*/  IMAD R13, R5, UR9, R14 ;  /* 0x00000009050d7c24 */ /* 0x002fe2000f8e020e */
[C---:B------:R-:W-:Y:S01]  /*02e0*/  ISETP.GE.AND P3, PT, R14.reuse, UR9, PT ;  /* 0x000000090e007c0c */ /* 0x040fe2000bf66270 */
[----:B------:R-:W-:Y:S01]  /*02f0*/  IMAD.X R20, RZ, RZ, RZ, P2 ;  /* 0x000000ffff147224 */ /* 0x000fe200010e06ff */
[C---:B------:R-:W-:Y:S01]  /*0300*/  IADD3 R10, PT, PT, R14.reuse, 0x1, RZ ;  /* 0x000000010e0a7810 */ /* 0x040fe20007ffe0ff */
[----:B0-----:R-:W-:Y:S01]  /*0310*/  IMAD.WIDE R12, R13, 0x4, R6 ;  /* 0x000000040d0c7825 */ /* 0x001fe200078e0206 */
[----:B------:R-:W-:Y:S02]  /*0320*/  ISETP.GT.AND P3, PT, R14, -0x1, !P3 ;  /* 0xffffffff0e00780c */ /* 0x000fe40005f64270 */
[C---:B------:R-:W-:Y:S02]  /*0330*/  ISETP.GE.AND P1, PT, R10.reuse, UR9, PT ;  /* 0x000000090a007c0c */ /* 0x040fe4000bf26270 */
[----:B------:R-:W-:Y:S02]  /*0340*/  PLOP3.LUT P3, PT, P0, P3, PT, 0x80, 0x8 ;  /* 0x000000000008781c */ /* 0x000fe40000767070 */
[----:B------:R-:W-:-:S02]  /*0350*/  ISETP.GT.AND P1, PT, R10, -0x1, !P1 ;  /* 0xffffffff0a00780c */ /* 0x000fc40004f24270 */
[----:B--2---:R-:W-:Y:S02]  /*0360*/  LEA R10, P2, R19, R8, 0x2 ;  /* 0x00000008130a7211 */ /* 0x004fe400078410ff */
[----:B------:R-:W-:-:S07]  /*0370*/  PLOP3.LUT P1, PT, P0, P1, PT, 0x80, 0x8 ;  /* 0x000000000008781c */ /* 0x000fce0000723070 */
[----:B------:R-:W0:Y:S01]  /*0380*/  @P3 LDC.64 R16, c[0x0][0x388] ;  /* 0x0000e200ff103b82 */ /* 0x000e220000000a00 */
[----:B------:R-:W-:-:S05]  /*0390*/  @P3 VIADD R11, R15, UR7 ;  /* 0x000000070f0b3c36 */ /* 0x000fca0008000000 */
[----:B------:R-:W2:Y:S01]  /*03a0*/  @P1 LDG.E R21, desc[UR10][R12.64+0x4] ;  /* 0x0000040a0c151981 */ /* 0x000ea2000c1e1900 */
[----:B0-----:R-:W-:Y:S01]  /*03b0*/  @P3 IMAD.WIDE.U32 R16, R11, 0x4, R16 ;  /* 0x000000040b103825 */ /* 0x001fe200078e0010 */
[----:B------:R-:W-:Y:S02]  /*03c0*/  LEA.HI.X R11, R19, R9, R20, 0x2, P2 ;  /* 0x00000009130b7211 */ /* 0x000fe400010f1414 */
[----:B------:R-:W3:Y:S04]  /*03d0*/  @P3 LDG.E R19, desc[UR10][R12.64] ;  /* 0x0000000a0c133981 */ /* 0x000ee8000c1e1900 */
[----:B------:R0:W3:Y:S04]  /*03e0*/  @P3 LDG.E R16, desc[UR10][R16.64] ;  /* 0x0000000a10103981 */ /* 0x0000e8000c1e1900 */
[----:B------:R-:W2:Y:S01]  /*03f0*/  @P1 LDG.E R20, desc[UR10][R10.64+0x4] ;  /* 0x0000040a0a141981 */ /* 0x000ea2000c1e1900 */
[----:B------:R-:W-:-:S02]  /*0400*/  VIADD R22, R14, 0x2 ;  /* 0x000000020e167836 */ /* 0x000fc40000000000 */
[----:B------:R-:W-:-:S03]  /*0410*/  VIADD R23, R14, 0x3 ;  /* 0x000000030e177836 */ /* 0x000fc60000000000 */
[----:B------:R-:W-:Y:S01]  /*0420*/  ISETP.GE.AND P2, PT, R22, UR9, PT ;  /* 0x0000000916007c0c */ /* 0x000fe2000bf46270 */
[----:B------:R-:W-:Y:S01]  /*0430*/  VIADD R24, R14, 0x4 ;  /* 0x000000040e187836 */ /* 0x000fe20000000000 */
[C---:B------:R-:W-:Y:S02]  /*0440*/  ISETP.GE.AND P6, PT, R23.reuse, UR9, PT ;  /* 0x0000000917007c0c */ /* 0x040fe4000bfc6270 */
[----:B------:R-:W-:Y:S01]  /*0450*/  ISETP.GT.AND P2, PT, R22, -0x1, !P2 ;  /* 0xffffffff1600780c */ /* 0x000fe20005744270 */
[----:B0-----:R-:W-:Y:S01]  /*0460*/  VIADD R17, R14, 0x5 ;  /* 0x000000050e117836 */ /* 0x001fe20000000000 */
[----:B------:R-:W-:Y:S02]  /*0470*/  ISETP.GE.AND P5, PT, R24, UR9, PT ;  /* 0x0000000918007c0c */ /* 0x000fe4000bfa6270 */
[----:B------:R-:W-:Y:S02]  /*0480*/  ISETP.GT.AND P6, PT, R23, -0x1, !P6 ;  /* 0xffffffff1700780c */ /* 0x000fe400077c4270 */
[----:B------:R-:W-:-:S02]  /*0490*/  PLOP3.LUT P2, PT, P0, P2, PT, 0x80, 0x8 ;  /* 0x000000000008781c */ /* 0x000fc40000745070 */
[----:B------:R-:W-:Y:S02]  /*04a0*/  ISETP.GT.AND P5, PT, R24, -0x1, !P5 ;  /* 0xffffffff1800780c */ /* 0x000fe40006fa4270 */
[----:B------:R-:W-:Y:S02]  /*04b0*/  IADD3 R22, PT, PT, R14, 0x6, RZ ;  /* 0x000000060e167810 */ /* 0x000fe40007ffe0ff */
[C---:B------:R-:W-:Y:S02]  /*04c0*/  ISETP.GE.AND P4, PT, R17.reuse, UR9, PT ;  /* 0x0000000911007c0c */ /* 0x040fe4000bf86270 */
[----:B------:R-:W-:Y:S02]  /*04d0*/  PLOP3.LUT P5, PT, P0, P5, PT, 0x80, 0x8 ;  /* 0x000000000008781c */ /* 0x000fe400007ab070 */
[----:B------:R-:W-:-:S03]  /*04e0*/  ISETP.GT.AND P4, PT, R17, -0x1, !P4 ;  /* 0xffffffff1100780c */ /* 0x000fc60006784270 */
[----:B------:R-:W4:Y:S01]  /*04f0*/  @P2 LDG.E R17, desc[UR10][R12.64+0x8] ;  /* 0x0000080a0c112981 */ /* 0x000f22000c1e1900 */
[----:B------:R-:W-:-:S13]  /*0500*/  PLOP3.LUT P4, PT, P0, P4, PT, 0x80, 0x8 ;  /* 0x000000000008781c */ /* 0x000fda0000789070 */
[----:B------:R-:W5:Y:S01]  /*0510*/  @P4 LDG.E R23, desc[UR10][R12.64+0x14] ;  /* 0x0000140a0c174981 */ /* 0x000f62000c1e1900 */
[----:B---3--:R-:W-:Y:S01]  /*0520*/  @P3 FFMA R2, R19, R16, R2 ;  /* 0x0000001013023223 */ /* 0x008fe20000000002 */
[----:B------:R-:W-:Y:S01]  /*0530*/  PLOP3.LUT P3, PT, P0, P6, PT, 0x80, 0x8 ;  /* 0x000000000008781c */ /* 0x000fe2000076d070 */
[----:B------:R-:W-:Y:S01]  /*0540*/  VIADD R16, R14, 0x7 ;  /* 0x000000070e107836 */ /* 0x000fe20000000000 */
[C---:B------:R-:W-:Y:S01]  /*0550*/  ISETP.GE.AND P6, PT, R22.reuse, UR9, PT ;  /* 0x0000000916007c0c */ /* 0x040fe2000bfc6270 */
[----:B--2---:R-:W-:Y:S01]  /*0560*/  @P1 FFMA R2, R21, R20, R2 ;  /* 0x0000001415021223 */ /* 0x004fe20000000002 */
[----:B------:R-:W4:Y:S02]  /*0570*/  @P2 LDG.E R14, desc[UR10][R10.64+0x8] ;  /* 0x0000080a0a0e2981 */ /* 0x000f24000c1e1900 */
[----:B------:R-:W-:Y:S02]  /*0580*/  ISETP.GT.AND P6, PT, R22, -0x1, !P6 ;  /* 0xffffffff1600780c */ /* 0x000fe400077c4270 */
[----:B------:R-:W-:Y:S01]  /*0590*/  ISETP.GE.AND P1, PT, R16, UR9, PT ;  /* 0x0000000910007c0c */ /* 0x000fe2000bf26270 */
[----:B------:R-:W2:Y:S01]  /*05a0*/  @P5 LDG.E R21, desc[UR10][R12.64+0x10] ;  /* 0x0000100a0c155981 */ /* 0x000ea2000c1e1900 */
[----:B------:R-:W-:-:S02]  /*05b0*/  PLOP3.LUT P6, PT, P0, P6, PT, 0x80, 0x8 ;  /* 0x000000000008781c */ /* 0x000fc400007cd070 */
[----:B------:R-:W-:Y:S01]  /*05c0*/  ISETP.GT.AND P1, PT, R16, -0x1, !P1 ;  /* 0xffffffff1000780c */ /* 0x000fe20004f24270 */
[----:B------:R-:W3:Y:S04]  /*05d0*/  @P3 LDG.E R19, desc[UR10][R12.64+0xc] ;  /* 0x00000c0a0c133981 */ /* 0x000ee8000c1e1900 */
[----:B------:R-:W3:Y:S01]  /*05e0*/  @P3 LDG.E R16, desc[UR10][R10.64+0xc] ;  /* 0x00000c0a0a103981 */ /* 0x000ee2000c1e1900 */
[----:B------:R-:W-:-:S03]  /*05f0*/  PLOP3.LUT P1, PT, P0, P1, PT, 0x80, 0x8 ;  /* 0x000000000008781c */ /* 0x000fc60000723070 */
[----:B------:R-:W2:Y:S04]  /*0600*/  @P5 LDG.E R20, desc[UR10][R10.64+0x10] ;  /* 0x0000100a0a145981 */ /* 0x000ea8000c1e1900 */
[----:B------:R-:W5:Y:S04]  /*0610*/  @P4 LDG.E R22, desc[UR10][R10.64+0x14] ;  /* 0x0000140a0a164981 */ /* 0x000f68000c1e1900 */
[----:B------:R-:W5:Y:S04]  /*0620*/  @P6 LDG.E R25, desc[UR10][R12.64+0x18] ;  /* 0x0000180a0c196981 */ /* 0x000f68000c1e1900 */
[----:B------:R-:W5:Y:S04]  /*0630*/  @P6 LDG.E R24, desc[UR10][R10.64+0x18] ;  /* 0x0000180a0a186981 */ /* 0x000f68000c1e1900 */
[----:B------:R-:W5:Y:S04]  /*0640*/  @P1 LDG.E R27, desc[UR10][R12.64+0x1c] ;  /* 0x00001c0a0c1b1981 */ /* 0x000f68000c1e1900 */
[----:B------:R-:W5:Y:S01]  /*0650*/  @P1 LDG.E R26, desc[UR10][R10.64+0x1c] ;  /* 0x00001c0a0a1a1981 */ /* 0x000f62000c1e1900 */
[----:B------:R-:W-:-:S02]  /*0660*/  VIADD R15, R15, 0x8 ;  /* 0x000000080f0f7836 */ /* 0x000fc40000000000 */
[----:B----4-:R-:W-:-:S03]  /*0670*/  @P2 FFMA R2, R17, R14, R2 ;  /* 0x0000000e11022223 */ /* 0x010fc60000000002 */
[----:B------:R-:W-:Y:S01]  /*0680*/  ISETP.NE.AND P2, PT, R15, UR5, PT ;  /* 0x000000050f007c0c */ /* 0x000fe2000bf45270 */
[----:B---3--:R-:W-:-:S04]  /*0690*/  @P3 FFMA R2, R19, R16, R2 ;  /* 0x0000001013023223 */ /* 0x008fc80000000002 */
[----:B--2---:R-:W-:-:S04]  /*06a0*/  @P5 FFMA R2, R21, R20, R2 ;  /* 0x0000001415025223 */ /* 0x004fc80000000002 */
[----:B-----5:R-:W-:-:S04]  /*06b0*/  @P4 FFMA R2, R23, R22, R2 ;  /* 0x0000001617024223 */ /* 0x020fc80000000002 */
[----:B------:R-:W-:-:S04]  /*06c0*/  @P6 FFMA R2, R25, R24, R2 ;  /* 0x0000001819026223 */ /* 0x000fc80000000002 */
[----:B------:R-:W-:Y:S01]  /*06d0*/  @P1 FFMA R2, R27, R26, R2 ;  /* 0x0000001a1b021223 */ /* 0x000fe20000000002 */
[----:B------:R-:W-:Y:S06]  /*06e0*/  @P2 BRA `(.L_x_13) ;  /* 0xfffffff800f02947 */ /* 0x000fec000383ffff */
[----:B------:R-:W-:-:S07]  /*06f0*/  IMAD.U32 R7, RZ, RZ, UR5 ;  /* 0x00000005ff077e24 */ /* 0x000fce000f8e00ff */
.L_x_12:
[----:B------:R-:W-:-:S09]  /*0700*/  UISETP.NE.AND UP2, UPT, UR6, URZ, UPT ;  /* 0x000000ff0600728c */ /* 0x000fd2000bf45270 */
[----:B------:R-:W-:Y:S05]  /*0710*/  BRA.U !UP2, `(.L_x_14) ;  /* 0x000000050a747547 */ /* 0x000fea000b800000 */
[----:B------:R-:W-:Y:S01]  /*0720*/  UISETP.NE.AND UP2, UPT, UR8, URZ, UPT ;  /* 0x000000ff0800728c */ /* 0x000fe2000bf45270 */
[----:B------:R-:W-:Y:S10]  /*0730*/  BRA.U !UP1, `(.L_x_15) ;  /* 0x0000000109a47547 */ /* 0x000ff4000b800000 */
[----:B------:R-:W0:Y:S01]  /*0740*/  LDCU UR9, c[0x0][0x398] ;  /* 0x00007300ff0977ac */ /* 0x000e220008000800 */
[----:B------:R-:W-:Y:S01]  /*0750*/  IMAD.IADD R14, R4, 0x1, R7 ;  /* 0x00000001040e7824 */ /* 0x000fe200078e0207 */
[----:B------:R-:W1:Y:S03]  /*0760*/  LDC.64 R8, c[0x0][0x388] ;  /* 0x0000e200ff087b82 */ /* 0x000e660000000a00 */
[C---:B------:R-:W-:Y:S01]  /*0770*/  VIADD R6, R14.reuse, 0x1 ;  /* 0x000000010e067836 */ /* 0x040fe20000000000 */
[C---:B------:R-:W-:Y:S01]  /*0780*/  IADD3 R17, PT, PT, R14.reuse, 0x3, RZ ;  /* 0x000000030e117810 */ /* 0x040fe20007ffe0ff */
[----:B------:R-:W-:-:S03]  /*0790*/  VIADD R16, R14, 0x2 ;  /* 0x000000020e107836 */ /* 0x000fc60000000000 */
[----:B------:R-:W2:Y:S01]  /*07a0*/  LDC.64 R10, c[0x0][0x380] ;  /* 0x0000e000ff0a7b82 */ /* 0x000ea20000000a00 */
[----:B0-----:R-:W-:Y:S02]  /*07b0*/  ISETP.GE.AND P1, PT, R14, UR9, PT ;  /* 0x000000090e007c0c */ /* 0x001fe4000bf26270 */
[----:B------:R-:W-:Y:S02]  /*07c0*/  ISETP.GE.AND P4, PT, R6, UR9, PT ;  /* 0x0000000906007c0c */ /* 0x000fe4000bf86270 */
[----:B------:R-:W-:Y:S02]  /*07d0*/  ISETP.GT.AND P1, PT, R14, -0x1, !P1 ;  /* 0xffffffff0e00780c */ /* 0x000fe40004f24270 */
[----:B------:R-:W-:Y:S02]  /*07e0*/  ISETP.GE.AND P2, PT, R16, UR9, PT ;  /* 0x0000000910007c0c */ /* 0x000fe4000bf46270 */
[----:B------:R-:W-:Y:S02]  /*07f0*/  PLOP3.LUT P1, PT, P0, P1, PT, 0x80, 0x8 ;  /* 0x000000000008781c */ /* 0x000fe40000723070 */
[----:B------:R-:W-:-:S02]  /*0800*/  ISETP.GT.AND P4, PT, R6, -0x1, !P4 ;  /* 0xffffffff0600780c */ /* 0x000fc40006784270 */
[----:B------:R-:W-:Y:S02]  /*0810*/  IADD3 R6, P5, PT, R7, UR7, RZ ;  /* 0x0000000707067c10 */ /* 0x000fe4000ffbe0ff */
[C---:B------:R-:W-:Y:S02]  /*0820*/  ISETP.GE.AND P3, PT, R17.reuse, UR9, PT ;  /* 0x0000000911007c0c */ /* 0x040fe4000bf66270 */
[----:B------:R-:W-:Y:S02]  /*0830*/  ISETP.GT.AND P2, PT, R16, -0x1, !P2 ;  /* 0xffffffff1000780c */ /* 0x000fe40005744270 */
[----:B------:R-:W-:Y:S02]  /*0840*/  PLOP3.LUT P4, PT, P0, P4, PT, 0x80, 0x8 ;  /* 0x000000000008781c */ /* 0x000fe40000789070 */
[----:B------:R-:W-:Y:S01]  /*0850*/  ISETP.GT.AND P3, PT, R17, -0x1, !P3 ;  /* 0xffffffff1100780c */ /* 0x000fe20005f64270 */
[----:B------:R-:W0:Y:S01]  /*0860*/  @P1 LDC.64 R12, c[0x0][0x388] ;  /* 0x0000e200ff0c1b82 */ /* 0x000e220000000a00 */
[----:B------:R-:W-:Y:S01]  /*0870*/  @P1 VIADD R15, R7, UR7 ;  /* 0x00000007070f1c36 */ /* 0x000fe20008000000 */
[----:B------:R-:W-:-:S02]  /*0880*/  PLOP3.LUT P2, PT, P0, P2, PT, 0x80, 0x8 ;  /* 0x000000000008781c */ /* 0x000fc40000745070 */
[----:B------:R-:W-:Y:S01]  /*0890*/  PLOP3.LUT P3, PT, P0, P3, PT, 0x80, 0x8 ;  /* 0x000000000008781c */ /* 0x000fe20000767070 */
[----:B0-----:R-:W-:-:S04]  /*08a0*/  @P1 IMAD.WIDE.U32 R12, R15, 0x4, R12 ;  /* 0x000000040f0c1825 */ /* 0x001fc800078e000c */
[----:B------:R-:W-:Y:S02]  /*08b0*/  IMAD R15, R5, UR9, R14 ;  /* 0x00000009050f7c24 */ /* 0x000fe4000f8e020e */
[----:B------:R-:W-:Y:S01]  /*08c0*/  IMAD.X R14, RZ, RZ, RZ, P5 ;  /* 0x000000ffff0e7224 */ /* 0x000fe200028e06ff */
[C---:B-1----:R-:W-:Y:S01]  /*08d0*/  LEA R8, P5, R6.reuse, R8, 0x2 ;  /* 0x0000000806087211 */ /* 0x042fe200078a10ff */
[----:B--2---:R-:W-:Y:S01]  /*08e0*/  IMAD.WIDE R10, R15, 0x4, R10 ;  /* 0x000000040f0a7825 */ /* 0x004fe200078e020a */
[----:B------:R-:W2:Y:S02]  /*08f0*/  @P1 LDG.E R12, desc[UR10][R12.64] ;  /* 0x0000000a0c0c1981 */ /* 0x000ea4000c1e1900 */
[----:B------:R-:W-:Y:S02]  /*0900*/  LEA.HI.X R9, R6, R9, R14, 0x2, P5 ;  /* 0x0000000906097211 */ /* 0x000fe400028f140e */
[----:B------:R-:W2:Y:S04]  /*0910*/  @P1 LDG.E R15, desc[UR10][R10.64] ;  /* 0x0000000a0a0f1981 */ /* 0x000ea8000c1e1900 */
[----:B------:R-:W3:Y:S04]  /*0920*/  @P4 LDG.E R17, desc[UR10][R10.64+0x4] ;  /* 0x0000040a0a114981 */ /* 0x000ee8000c1e1900 */
[----:B------:R-:W3:Y:S04]  /*0930*/  @P4 LDG.E R6, desc[UR10][R8.64+0x4] ;  /* 0x0000040a08064981 */ /* 0x000ee8000c1e1900 */
[----:B------:R-:W4:Y:S04]  /*0940*/  @P2 LDG.E R19, desc[UR10][R10.64+0x8] ;  /* 0x0000080a0a132981 */ /* 0x000f28000c1e1900 */
[----:B------:R-:W4:Y:S04]  /*0950*/  @P2 LDG.E R14, desc[UR10][R8.64+0x8] ;  /* 0x0000080a080e2981 */ /* 0x000f28000c1e1900 */
[----:B------:R-:W5:Y:S04]  /*0960*/  @P3 LDG.E R21, desc[UR10][R10.64+0xc] ;  /* 0x00000c0a0a153981 */ /* 0x000f68000c1e1900 */
[----:B------:R-:W5:Y:S01]  /*0970*/  @P3 LDG.E R16, desc[UR10][R8.64+0xc] ;  /* 0x00000c0a08103981 */ /* 0x000f62000c1e1900 */
[----:B------:R-:W-:-:S02]  /*0980*/  VIADD R7, R7, 0x4 ;  /* 0x0000000407077836 */ /* 0x000fc40000000000 */
[----:B--2---:R-:W-:-:S04]  /*0990*/  @P1 FFMA R2, R15, R12, R2 ;  /* 0x0000000c0f021223 */ /* 0x004fc80000000002 */
[----:B---3--:R-:W-:-:S04]  /*09a0*/  @P4 FFMA R2, R17, R6, R2 ;  /* 0x0000000611024223 */ /* 0x008fc80000000002 */
[----:B----4-:R-:W-:-:S04]  /*09b0*/  @P2 FFMA R2, R19, R14, R2 ;  /* 0x0000000e13022223 */ /* 0x010fc80000000002 */
[----:B-----5:R-:W-:-:S07]  /*09c0*/  @P3 FFMA R2, R21, R16, R2 ;  /* 0x0000001015023223 */ /* 0x020fce0000000002 */
.L_x_15:
[----:B------:R-:W-:Y:S05]  /*09d0*/  BRA.U !UP2, `(.L_x_14) ;  /* 0x000000010ac47547 */ /* 0x000fea000b800000 */
[----:B------:R-:W0:Y:S01]  /*09e0*/  LDCU UR9, c[0x0][0x3a0] ;  /* 0x00007400ff0977ac */ /* 0x000e220008000800 */
[----:B------:R-:W-:Y:S02]  /*09f0*/  UISETP.NE.AND UP2, UPT, UR8, 0x1, UPT ;  /* 0x000000010800788c */ /* 0x000fe4000bf45270 */
[----:B0-----:R-:W-:-:S07]  /*0a00*/  ULOP3.LUT UP3, URZ, UR9, 0x1, URZ, 0xc0, !UPT ;  /* 0x0000000109ff7892 */ /* 0x001fce000f86c0ff */
[----:B------:R-:W-:Y:S05]  /*0a10*/  BRA.U !UP2, `(.L_x_16) ;  /* 0x000000010a6c7547 */ /* 0x000fea000b800000 */
[----:B------:R-:W0:Y:S01]  /*0a20*/  LDCU UR9, c[0x0][0x398] ;  /* 0x00007300ff0977ac */ /* 0x000e220008000800 */
[----:B------:R-:W-:Y:S01]  /*0a30*/  IMAD.IADD R6, R4, 0x1, R7 ;  /* 0x0000000104067824 */ /* 0x000fe200078e0207 */
[----:B------:R-:W1:Y:S03]  /*0a40*/  LDC.64 R12, c[0x0][0x380] ;  /* 0x0000e000ff0c7b82 */ /* 0x000e660000000a00 */
[C---:B------:R-:W-:Y:S01]  /*0a50*/  VIADD R8, R6.reuse, 0x1 ;  /* 0x0000000106087836 */ /* 0x040fe20000000000 */
[----:B0-----:R-:W-:Y:S01]  /*0a60*/  ISETP.GE.AND P1, PT, R6, UR9, PT ;  /* 0x0000000906007c0c */ /* 0x001fe2000bf26270 */
[----:B------:R-:W-:-:S03]  /*0a70*/  IMAD R15, R5, UR9, R6 ;  /* 0x00000009050f7c24 */ /* 0x000fc6000f8e0206 */
[----:B------:R-:W-:Y:S02]  /*0a80*/  ISETP.GE.AND P2, PT, R8, UR9, PT ;  /* 0x0000000908007c0c */ /* 0x000fe4000bf46270 */
[----:B------:R-:W-:Y:S02]  /*0a90*/  ISETP.GT.AND P1, PT, R6, -0x1, !P1 ;  /* 0xffffffff0600780c */ /* 0x000fe40004f24270 */
[----:B------:R-:W-:Y:S02]  /*0aa0*/  ISETP.GT.AND P2, PT, R8, -0x1, !P2 ;  /* 0xffffffff0800780c */ /* 0x000fe40005744270 */
[----:B------:R-:W-:Y:S01]  /*0ab0*/  PLOP3.LUT P1, PT, P0, P1, PT, 0x80, 0x8 ;  /* 0x000000000008781c */ /* 0x000fe20000723070 */
[----:B-1----:R-:W-:Y:S01]  /*0ac0*/  IMAD.WIDE R12, R15, 0x4, R12 ;  /* 0x000000040f0c7825 */ /* 0x002fe200078e020c */
[----:B------:R-:W-:-:S11]  /*0ad0*/  PLOP3.LUT P2, PT, P0, P2, PT, 0x80, 0x8 ;  /* 0x000000000008781c */ /* 0x000fd60000745070 */
[----:B------:R-:W0:Y:S01]  /*0ae0*/  @P1 LDC.64 R10, c[0x0][0x388] ;  /* 0x0000e200ff0a1b82 */ /* 0x000e220000000a00 */
[C---:B------:R-:W-:Y:S01]  /*0af0*/  @P1 IADD3 R17, PT, PT, R7.reuse, UR7, RZ ;  /* 0x0000000707111c10 */ /* 0x040fe2000fffe0ff */
[----:B------:R-:W2:Y:S01]  /*0b00*/  @P1 LDG.E R15, desc[UR10][R12.64] ;  /* 0x0000000a0c0f1981 */ /* 0x000ea2000c1e1900 */
[----:B------:R-:W-:-:S05]  /*0b10*/  @P2 IADD3 R6, P3, PT, R7, UR7, RZ ;  /* 0x0000000707062c10 */ /* 0x000fca000ff7e0ff */
[----:B------:R-:W1:Y:S01]  /*0b20*/  @P2 LDC.64 R8, c[0x0][0x388] ;  /* 0x0000e200ff082b82 */ /* 0x000e620000000a00 */
[----:B------:R-:W-:Y:S02]  /*0b30*/  @P2 IMAD.X R14, RZ, RZ, RZ, P3 ;  /* 0x000000ffff0e2224 */ /* 0x000fe400018e06ff */
[----:B0-----:R-:W-:Y:S02]  /*0b40*/  @P1 IMAD.WIDE.U32 R10, R17, 0x4, R10 ;  /* 0x00000004110a1825 */ /* 0x001fe400078e000a */
[----:B------:R-:W3:Y:S04]  /*0b50*/  @P2 LDG.E R17, desc[UR10][R12.64+0x4] ;  /* 0x0000040a0c112981 */ /* 0x000ee8000c1e1900 */
[----:B------:R-:W2:Y:S01]  /*0b60*/  @P1 LDG.E R11, desc[UR10][R10.64] ;  /* 0x0000000a0a0b1981 */ /* 0x000ea2000c1e1900 */
[----:B-1----:R-:W-:-:S04]  /*0b70*/  @P2 LEA R8, P3, R6, R8, 0x2 ;  /* 0x0000000806082211 */ /* 0x002fc800078610ff */
[----:B------:R-:W-:-:S05]  /*0b80*/  @P2 LEA.HI.X R9, R6, R9, R14, 0x2, P3 ;  /* 0x0000000906092211 */ /* 0x000fca00018f140e */
[----:B------:R-:W3:Y:S01]  /*0b90*/  @P2 LDG.E R8, desc[UR10][R8.64+0x4] ;  /* 0x0000040a08082981 */ /* 0x000ee2000c1e1900 */
[----:B------:R-:W-:Y:S02]  /*0ba0*/  VIADD R7, R7, 0x2 ;  /* 0x0000000207077836 */ /* 0x000fe40000000000 */
[----:B--2---:R-:W-:-:S04]  /*0bb0*/  @P1 FFMA R2, R11, R15, R2 ;  /* 0x0000000f0b021223 */ /* 0x004fc80000000002 */
[----:B---3--:R-:W-:-:S07]  /*0bc0*/  @P2 FFMA R2, R17, R8, R2 ;  /* 0x0000000811022223 */ /* 0x008fce0000000002 */
.L_x_16:
[----:B------:R-:W-:Y:S05]  /*0bd0*/  BRA.U !UP3, `(.L_x_14) ;  /* 0x000000010b447547 */ /* 0x000fea000b800000 */
[----:B------:R-:W0:Y:S01]  /*0be0*/  LDCU UR9, c[0x0][0x398] ;  /* 0x00007300ff0977ac */ /* 0x000e220008000800 */
[----:B------:R-:W-:Y:S01]  /*0bf0*/  IMAD.IADD R6, R4, 0x1, R7 ;  /* 0x0000000104067824 */ /* 0x000fe200078e0207 */
[----:B------:R-:W-:Y:S04]  /*0c00*/  BSSY.RECONVERGENT B0, `(.L_x_14) ;  /* 0x000000e000007945 */ /* 0x000fe80003800200 */
[----:B0-----:R-:W-:-:S04]  /*0c10*/  ISETP.GE.AND P1, PT, R6, UR9, PT ;  /* 0x0000000906007c0c */ /* 0x001fc8000bf26270 */
[----:B------:R-:W-:-:S04]  /*0c20*/  ISETP.GT.AND P1, PT, R6, -0x1, !P1 ;  /* 0xffffffff0600780c */ /* 0x000fc80004f24270 */
[----:B------:R-:W-:-:S13]  /*0c30*/  PLOP3.LUT P1, PT, P0, P1, PT, 0x80, 0x8 ;  /* 0x000000000008781c */ /* 0x000fda0000723070 */
[----:B------:R-:W-:Y:S05]  /*0c40*/  @!P1 BRA `(.L_x_17) ;  /* 0x0000000000249947 */ /* 0x000fea0003800000 */
[----:B------:R-:W0:Y:S01]  /*0c50*/  LDC.64 R8, c[0x0][0x380] ;  /* 0x0000e000ff087b82 */ /* 0x000e220000000a00 */
[----:B------:R-:W-:Y:S02]  /*0c60*/  IMAD R5, R5, UR9, R6 ;  /* 0x0000000905057c24 */ /* 0x000fe4000f8e0206 */
[----:B------:R-:W-:-:S05]  /*0c70*/  VIADD R13, R7, UR7 ;  /* 0x00000007070d7c36 */ /* 0x000fca0008000000 */
[----:B------:R-:W1:Y:S01]  /*0c80*/  LDC.64 R10, c[0x0][0x388] ;  /* 0x0000e200ff0a7b82 */ /* 0x000e620000000a00 */
[----:B0-----:R-:W-:-:S06]  /*0c90*/  IMAD.WIDE R6, R5, 0x4, R8 ;  /* 0x0000000405067825 */ /* 0x001fcc00078e0208 */
[----:B------:R-:W2:Y:S01]  /*0ca0*/  LDG.E R7, desc[UR10][R6.64] ;  /* 0x0000000a06077981 */ /* 0x000ea2000c1e1900 */
[----:B-1----:R-:W-:-:S06]  /*0cb0*/  IMAD.WIDE.U32 R8, R13, 0x4, R10 ;  /* 0x000000040d087825 */ /* 0x002fcc00078e000a */
[----:B------:R-:W2:Y:S02]  /*0cc0*/  LDG.E R8, desc[UR10][R8.64] ;  /* 0x0000000a08087981 */ /* 0x000ea4000c1e1900 */
[----:B--2---:R-:W-:-:S07]  /*0cd0*/  FFMA R2, R7, R8, R2 ;  /* 0x0000000807027223 */ /* 0x004fce0000000002 */
.L_x_17:
[----:B------:R-:W-:Y:S05]  /*0ce0*/  BSYNC.RECONVERGENT B0 ;  /* 0x0000000000007941 */ /* 0x000fea0003800200 */
.L_x_14:
[----:B------:R-:W-:Y:S05]  /*0cf0*/  BRA.U UP0, `(.L_x_18) ;  /* 0xfffffff500307547 */ /* 0x000fea000b83ffff */
.L_x_11:
[----:B------:R-:W0:Y:S01]  /*0d00*/  LDC.64 R4, c[0x0][0x390] ;  /* 0x0000e400ff047b82 */ /* 0x000e220000000a00 */
[----:B------:R-:W1:Y:S02]  /*0d10*/  LDCU UR7, c[0x0][0x398] ;  /* 0x00007300ff0777ac */ /* 0x000e640008000800 */
[----:B-1----:R-:W-:-:S04]  /*0d20*/  IMAD R3, R0, UR7, R3 ;  /* 0x0000000700037c24 */ /* 0x002fc8000f8e0203 */
[----:B0-----:R-:W-:-:S05]  /*0d30*/  IMAD.WIDE R4, R3, 0x4, R4 ;  /* 0x0000000403047825 */ /* 0x001fca00078e0204 */
[----:B------:R-:W-:Y:S01]  /*0d40*/  STG.E desc[UR10][R4.64], R2 ;  /* 0x0000000204007986 */ /* 0x000fe2000c10190a */
[----:B------:R-:W-:Y:S05]  /*0d50*/  EXIT ;  /* 0x000000000000794d */ /* 0x000fea0003800000 */
.L_x_19:
        /* <DEDUP_REMOVED lines=10> */
.L_x_21:


//--------------------- .nv.shared._Z19conv2D_tiled_kernelPKfS0_Pfiii --------------------------
	.section	.nv.shared._Z19conv2D_tiled_kernelPKfS0_Pfiii,"aw",@nobits
	.sectionflags	@""
	.align	4
.nv.shared._Z19conv2D_tiled_kernelPKfS0_Pfiii:
	.zero		16900


//--------------------- .nv.shared.reserved.0     --------------------------
	.section	.nv.shared.reserved.0,"aw",@nobits
	.weak		__nv_reservedSMEM_offset_0_alias
	.size		__nv_reservedSMEM_offset_0_alias, 0, 64
	.other		__nv_reservedSMEM_offset_0_alias,@"STO_CUDA_RESERVED_SHARED STV_DEFAULT"
__nv_reservedSMEM_offset_0_alias:
	.zero		0
	.zero		64


//--------------------- .nv.constant0._Z19conv2D_tiled_kernelPKfS0_Pfiii --------------------------
	.section	.nv.constant0._Z19conv2D_tiled_kernelPKfS0_Pfiii,"a",@progbits
	.sectionflags	@""
	.align	4
.nv.constant0._Z19conv2D_tiled_kernelPKfS0_Pfiii:
	.zero		932


//--------------------- .nv.constant0._Z19conv2D_basic_kernelPKfS0_Pfiii --------------------------
	.section	.nv.constant0._Z19conv2D_basic_kernelPKfS0_Pfiii,"a",@progbits
	.sectionflags	@""
	.align	4
.nv.constant0._Z19conv2D_basic_kernelPKfS0_Pfiii:
	.zero		932


//--------------------- SYMBOLS --------------------------

	.type		.nv.reservedSmem.offset0,@object
	.size		.nv.reservedSmem.offset0,0x4
	.type		.nv.reservedSmem.cap,@object
	.size		.nv.reservedSmem.cap,0x4
